// auto-generated by cutlass_sweep.gemm — config: {"arch": "sm_100", "cluster_m": 2, "cluster_n": 1, "dtype": "e4m3", "dtype_b": "e4m3", "layout": "nt", "stages": 0, "tile_k": 256, "tile_m": 256, "tile_n": 256}
#include "cutlass/cutlass.h"
#include "cutlass/gemm/collective/collective_builder.hpp"
#include "cutlass/gemm/device/gemm_universal_adapter.h"
#include "cutlass/gemm/kernel/gemm_universal.hpp"
#include "cutlass/epilogue/collective/collective_builder.hpp"

using ElemA = cutlass::float_e4m3_t;
using ElemB = cutlass::float_e4m3_t;
using ElemCD = cutlass::float_e4m3_t;
using Acc  = float;
using TileShape    = cute::Shape<cute::_256, cute::_256, cute::_256>;
using ClusterShape = cute::Shape<cute::_2, cute::_1, cute::_1>;

using CollectiveEpilogue = typename cutlass::epilogue::collective::CollectiveBuilder<
    cutlass::arch::Sm100, cutlass::arch::OpClassTensorOp,
    TileShape, ClusterShape,
    cutlass::epilogue::collective::EpilogueTileAuto,
    Acc, Acc,
    ElemCD, cutlass::layout::RowMajor, 128 / cutlass::sizeof_bits<ElemCD>::value,
    ElemCD, cutlass::layout::RowMajor, 128 / cutlass::sizeof_bits<ElemCD>::value,
    cutlass::epilogue::collective::EpilogueScheduleAuto
  >::CollectiveOp;

using CollectiveMainloop = typename cutlass::gemm::collective::CollectiveBuilder<
    cutlass::arch::Sm100, cutlass::arch::OpClassTensorOp,
    ElemA, cutlass::layout::RowMajor, 128 / cutlass::sizeof_bits<ElemA>::value,
    ElemB, cutlass::layout::ColumnMajor, 128 / cutlass::sizeof_bits<ElemB>::value,
    Acc,
    TileShape, ClusterShape,
    cutlass::gemm::collective::StageCountAutoCarveout<static_cast<int>(sizeof(typename CollectiveEpilogue::SharedStorage))>,
    cutlass::gemm::collective::KernelScheduleAuto
  >::CollectiveOp;

using GemmKernel = cutlass::gemm::kernel::GemmUniversal<
    cute::Shape<int,int,int,int>,
    CollectiveMainloop,
    CollectiveEpilogue
>;
using Gemm = cutlass::gemm::device::GemmUniversalAdapter<GemmKernel>;

// Force the device kernel symbol into the cubin without needing a host main.
auto* _anchor = &cutlass::device_kernel<GemmKernel>;


// ===== COMPILED SASS (sm_100a) =====

	.target	sm_100a

	.elftype	@"ET_EXEC"


//--------------------- .note.nv.tkinfo           --------------------------
	.section	.note.nv.tkinfo,"",@"SHT_NOTE"
	.sectionflags	@"SHF_NOTE_NV_TKINFO"
	.tkinfo
        /*0018*/ 	.word	0x00000002
        /*0030*/ 	.string	""
        /*0030*/ 	.string	"ptxas"
        /*0030*/ 	.string	"Cuda compilation tools, release 13.0, V13.0.88"
        /*0030*/ 	.string	"Build cuda_13.0.r13.0/compiler.36424714_0"
        /*0030*/ 	.string	"-arch sm_100a -m 64 "



//--------------------- .note.nv.cuinfo           --------------------------
	.section	.note.nv.cuinfo,"",@"SHT_NOTE"
	.sectionflags	@"SHF_NOTE_NV_CUINFO"
        /*0018*/ 	.short	0x0002
        /*001a*/ 	.short	0x0064
        /*001c*/ 	.short	0x0082
	.zero		2


//--------------------- .nv.info                  --------------------------
	.section	.nv.info,"",@"SHT_CUDA_INFO"
	.align	4


	//----- nvinfo : EIATTR_REGCOUNT
	.align		4
        /*0000*/ 	.byte	0x04, 0x2f
        /*0002*/ 	.short	(.L_20 - .L_19)
	.align		4
.L_19:
        /*0004*/ 	.word	index@(_ZN7cutlass13device_kernelINS_4gemm6kernel13GemmUniversalIN4cute5tupleIJiiiiEEENS1_10collective13CollectiveMmaINS1_35MainloopSm100TmaUmmaWarpSpecializedILi2ELi2ELi2ENS5_IJNS4_1CILi2EEENSA_ILi1EEESC_EEEEENS5_IJNSA_ILi256EEESF_SF_EEENS_12float_e4m3_tENS5_IJlSC_lEEESH_SI_NS4_8TiledMMAINS4_8MMA_AtomIJNS4_10MMA_TraitsINS4_25SM100_MMA_F8F6F4_2x1SM_SSEJSH_SH_fSF_SF_NS4_17integral_constantINS4_4UMMA5MajorELSP_0EEESQ_NSN_INSO_7ScaleInELSR_0EEESS_EEEEEENS4_6LayoutINS5_IJSC_SC_SC_EEENS5_IJNSA_ILi0EEESX_SX_EEEEENS5_IJNS4_10UnderscoreES10_S10_EEEEENS4_18SM100_TMA_2SM_LOADENS4_14ComposedLayoutINS4_7SwizzleILi3ELi4ELi3EEENS4_18smem_ptr_flag_bitsILi8EEENSV_INS5_IJNSA_ILi8EEENSA_ILi128EEEEEENS5_IJS1A_SC_EEEEEEEvNS4_8identityES13_S1E_vS1F_EENS_8epilogue10collective18CollectiveEpilogueINS1H_23Sm100TmaWarpSpecializedILi4ELi2ELi64ELb0ELb0EEEJNS5_IJS1A_SF_SF_EEENS5_IJNSV_IS1A_SC_EENSV_INSA_ILi64EEESC_EEEEESH_SI_SH_SI_NS1H_6fusion15FusionCallbacksIS1L_NS1R_17LinearCombinationISH_fSH_fLNS_15FloatRoundStyleE2EEES1M_S1Q_JEEENS4_5SM1004TMEM4LOAD26SM100_TMEM_LOAD_32dp32b64xENS4_13SM90_TMA_LOADENS14_INS15_ILi2ELi4ELi3EEES18_NSV_INS5_IJS19_S1O_EEENS5_IJS1O_SC_EEEEEEENS4_39AutoVectorizingCopyWithAssumedAlignmentILi128EEENS4_14SM90_TMA_STOREES26_S28_S28_EEEvvEEEEvNT_6ParamsE)
        /*0008*/ 	.word	0x000000de


	//----- nvinfo : EIATTR_FRAME_SIZE
	.align		4
.L_20:
        /*000c*/ 	.byte	0x04, 0x11
        /*000e*/ 	.short	(.L_22 - .L_21)
	.align		4
.L_21:
        /*0010*/ 	.word	index@($__internal_2_$__cuda_sm10x_tcgen05_guardrail_trap_unallocated_columns_being_dealloced)
        /*0014*/ 	.word	0x00000000


	//----- nvinfo : EIATTR_FRAME_SIZE
	.align		4
.L_22:
        /*0018*/ 	.byte	0x04, 0x11
        /*001a*/ 	.short	(.L_24 - .L_23)
	.align		4
.L_23:
        /*001c*/ 	.word	index@($__internal_1_$__cuda_sm10x_tcgen05_guardrail_trap_phase_invalid_during_alloc)
        /*0020*/ 	.word	0x00000000


	//----- nvinfo : EIATTR_FRAME_SIZE
	.align		4
.L_24:
        /*0024*/ 	.byte	0x04, 0x11
        /*0026*/ 	.short	(.L_26 - .L_25)
	.align		4
.L_25:
        /*0028*/ 	.word	index@($__internal_0_$__cuda_sm10x_tcgen05_guardrail_trap_col_being_dealloced_not_returned_by_alloc)
        /*002c*/ 	.word	0x00000000


	//----- nvinfo : EIATTR_FRAME_SIZE
	.align		4
.L_26:
        /*0030*/ 	.byte	0x04, 0x11
        /*0032*/ 	.short	(.L_28 - .L_27)
	.align		4
.L_27:
        /*0034*/ 	.word	index@(_ZN7cutlass13device_kernelINS_4gemm6kernel13GemmUniversalIN4cute5tupleIJiiiiEEENS1_10collective13CollectiveMmaINS1_35MainloopSm100TmaUmmaWarpSpecializedILi2ELi2ELi2ENS5_IJNS4_1CILi2EEENSA_ILi1EEESC_EEEEENS5_IJNSA_ILi256EEESF_SF_EEENS_12float_e4m3_tENS5_IJlSC_lEEESH_SI_NS4_8TiledMMAINS4_8MMA_AtomIJNS4_10MMA_TraitsINS4_25SM100_MMA_F8F6F4_2x1SM_SSEJSH_SH_fSF_SF_NS4_17integral_constantINS4_4UMMA5MajorELSP_0EEESQ_NSN_INSO_7ScaleInELSR_0EEESS_EEEEEENS4_6LayoutINS5_IJSC_SC_SC_EEENS5_IJNSA_ILi0EEESX_SX_EEEEENS5_IJNS4_10UnderscoreES10_S10_EEEEENS4_18SM100_TMA_2SM_LOADENS4_14ComposedLayoutINS4_7SwizzleILi3ELi4ELi3EEENS4_18smem_ptr_flag_bitsILi8EEENSV_INS5_IJNSA_ILi8EEENSA_ILi128EEEEEENS5_IJS1A_SC_EEEEEEEvNS4_8identityES13_S1E_vS1F_EENS_8epilogue10collective18CollectiveEpilogueINS1H_23Sm100TmaWarpSpecializedILi4ELi2ELi64ELb0ELb0EEEJNS5_IJS1A_SF_SF_EEENS5_IJNSV_IS1A_SC_EENSV_INSA_ILi64EEESC_EEEEESH_SI_SH_SI_NS1H_6fusion15FusionCallbacksIS1L_NS1R_17LinearCombinationISH_fSH_fLNS_15FloatRoundStyleE2EEES1M_S1Q_JEEENS4_5SM1004TMEM4LOAD26SM100_TMEM_LOAD_32dp32b64xENS4_13SM90_TMA_LOADENS14_INS15_ILi2ELi4ELi3EEES18_NSV_INS5_IJS19_S1O_EEENS5_IJS1O_SC_EEEEEEENS4_39AutoVectorizingCopyWithAssumedAlignmentILi128EEENS4_14SM90_TMA_STOREES26_S28_S28_EEEvvEEEEvNT_6ParamsE)
        /*0038*/ 	.word	0x00000000


	//----- nvinfo : EIATTR_MIN_STACK_SIZE
	.align		4
.L_28:
        /*003c*/ 	.byte	0x04, 0x12
        /*003e*/ 	.short	(.L_30 - .L_29)
	.align		4
.L_29:
        /*0040*/ 	.word	index@(_ZN7cutlass13device_kernelINS_4gemm6kernel13GemmUniversalIN4cute5tupleIJiiiiEEENS1_10collective13CollectiveMmaINS1_35MainloopSm100TmaUmmaWarpSpecializedILi2ELi2ELi2ENS5_IJNS4_1CILi2EEENSA_ILi1EEESC_EEEEENS5_IJNSA_ILi256EEESF_SF_EEENS_12float_e4m3_tENS5_IJlSC_lEEESH_SI_NS4_8TiledMMAINS4_8MMA_AtomIJNS4_10MMA_TraitsINS4_25SM100_MMA_F8F6F4_2x1SM_SSEJSH_SH_fSF_SF_NS4_17integral_constantINS4_4UMMA5MajorELSP_0EEESQ_NSN_INSO_7ScaleInELSR_0EEESS_EEEEEENS4_6LayoutINS5_IJSC_SC_SC_EEENS5_IJNSA_ILi0EEESX_SX_EEEEENS5_IJNS4_10UnderscoreES10_S10_EEEEENS4_18SM100_TMA_2SM_LOADENS4_14ComposedLayoutINS4_7SwizzleILi3ELi4ELi3EEENS4_18smem_ptr_flag_bitsILi8EEENSV_INS5_IJNSA_ILi8EEENSA_ILi128EEEEEENS5_IJS1A_SC_EEEEEEEvNS4_8identityES13_S1E_vS1F_EENS_8epilogue10collective18CollectiveEpilogueINS1H_23Sm100TmaWarpSpecializedILi4ELi2ELi64ELb0ELb0EEEJNS5_IJS1A_SF_SF_EEENS5_IJNSV_IS1A_SC_EENSV_INSA_ILi64EEESC_EEEEESH_SI_SH_SI_NS1H_6fusion15FusionCallbacksIS1L_NS1R_17LinearCombinationISH_fSH_fLNS_15FloatRoundStyleE2EEES1M_S1Q_JEEENS4_5SM1004TMEM4LOAD26SM100_TMEM_LOAD_32dp32b64xENS4_13SM90_TMA_LOADENS14_INS15_ILi2ELi4ELi3EEES18_NSV_INS5_IJS19_S1O_EEENS5_IJS1O_SC_EEEEEEENS4_39AutoVectorizingCopyWithAssumedAlignmentILi128EEENS4_14SM90_TMA_STOREES26_S28_S28_EEEvvEEEEvNT_6ParamsE)
        /*0044*/ 	.word	0x00000000
.L_30:


//--------------------- .nv.compat                --------------------------
	.section	.nv.compat,"",@"SHT_CUDA_COMPAT_INFO"
	.align	4
        /*0000*/ 	.byte	0x02, 0x09, 0x01, 0x00, 0x02, 0x02, 0x02, 0x00, 0x02, 0x05, 0x05, 0x00, 0x03, 0x07, 0x01, 0x01
        /*0010*/ 	.byte	0x02, 0x03, 0x01, 0x00, 0x02, 0x06, 0x01, 0x00, 0x04, 0x0b, 0x08, 0x00, 0x09, 0x00, 0x00, 0x00
        /*0020*/ 	.byte	0x00, 0x00, 0x00, 0x00


//--------------------- .nv.info._ZN7cutlass13device_kernelINS_4gemm6kernel13GemmUniversalIN4cute5tupleIJiiiiEEENS1_10collective13CollectiveMmaINS1_35MainloopSm100TmaUmmaWarpSpecializedILi2ELi2ELi2ENS5_IJNS4_1CILi2EEENSA_ILi1EEESC_EEEEENS5_IJNSA_ILi256EEESF_SF_EEENS_12float_e4m3_tENS5_IJlSC_lEEESH_SI_NS4_8TiledMMAINS4_8MMA_AtomIJNS4_10MMA_TraitsINS4_25SM100_MMA_F8F6F4_2x1SM_SSEJSH_SH_fSF_SF_NS4_17integral_constantINS4_4UMMA5MajorELSP_0EEESQ_NSN_INSO_7ScaleInELSR_0EEESS_EEEEEENS4_6LayoutINS5_IJSC_SC_SC_EEENS5_IJNSA_ILi0EEESX_SX_EEEEENS5_IJNS4_10UnderscoreES10_S10_EEEEENS4_18SM100_TMA_2SM_LOADENS4_14ComposedLayoutINS4_7SwizzleILi3ELi4ELi3EEENS4_18smem_ptr_flag_bitsILi8EEENSV_INS5_IJNSA_ILi8EEENSA_ILi128EEEEEENS5_IJS1A_SC_EEEEEEEvNS4_8identityES13_S1E_vS1F_EENS_8epilogue10collective18CollectiveEpilogueINS1H_23Sm100TmaWarpSpecializedILi4ELi2ELi64ELb0ELb0EEEJNS5_IJS1A_SF_SF_EEENS5_IJNSV_IS1A_SC_EENSV_INSA_ILi64EEESC_EEEEESH_SI_SH_SI_NS1H_6fusion15FusionCallbacksIS1L_NS1R_17LinearCombinationISH_fSH_fLNS_15FloatRoundStyleE2EEES1M_S1Q_JEEENS4_5SM1004TMEM4LOAD26SM100_TMEM_LOAD_32dp32b64xENS4_13SM90_TMA_LOADENS14_INS15_ILi2ELi4ELi3EEES18_NSV_INS5_IJS19_S1O_EEENS5_IJS1O_SC_EEEEEEENS4_39AutoVectorizingCopyWithAssumedAlignmentILi128EEENS4_14SM90_TMA_STOREES26_S28_S28_EEEvvEEEEvNT_6ParamsE --------------------------
	.section	.nv.info._ZN7cutlass13device_kernelINS_4gemm6kernel13GemmUniversalIN4cute5tupleIJiiiiEEENS1_10collective13CollectiveMmaINS1_35MainloopSm100TmaUmmaWarpSpecializedILi2ELi2ELi2ENS5_IJNS4_1CILi2EEENSA_ILi1EEESC_EEEEENS5_IJNSA_ILi256EEESF_SF_EEENS_12float_e4m3_tENS5_IJlSC_lEEESH_SI_NS4_8TiledMMAINS4_8MMA_AtomIJNS4_10MMA_TraitsINS4_25SM100_MMA_F8F6F4_2x1SM_SSEJSH_SH_fSF_SF_NS4_17integral_constantINS4_4UMMA5MajorELSP_0EEESQ_NSN_INSO_7ScaleInELSR_0EEESS_EEEEEENS4_6LayoutINS5_IJSC_SC_SC_EEENS5_IJNSA_ILi0EEESX_SX_EEEEENS5_IJNS4_10UnderscoreES10_S10_EEEEENS4_18SM100_TMA_2SM_LOADENS4_14ComposedLayoutINS4_7SwizzleILi3ELi4ELi3EEENS4_18smem_ptr_flag_bitsILi8EEENSV_INS5_IJNSA_ILi8EEENSA_ILi128EEEEEENS5_IJS1A_SC_EEEEEEEvNS4_8identityES13_S1E_vS1F_EENS_8epilogue10collective18CollectiveEpilogueINS1H_23Sm100TmaWarpSpecializedILi4ELi2ELi64ELb0ELb0EEEJNS5_IJS1A_SF_SF_EEENS5_IJNSV_IS1A_SC_EENSV_INSA_ILi64EEESC_EEEEESH_SI_SH_SI_NS1H_6fusion15FusionCallbacksIS1L_NS1R_17LinearCombinationISH_fSH_fLNS_15FloatRoundStyleE2EEES1M_S1Q_JEEENS4_5SM1004TMEM4LOAD26SM100_TMEM_LOAD_32dp32b64xENS4_13SM90_TMA_LOADENS14_INS15_ILi2ELi4ELi3EEES18_NSV_INS5_IJS19_S1O_EEENS5_IJS1O_SC_EEEEEEENS4_39AutoVectorizingCopyWithAssumedAlignmentILi128EEENS4_14SM90_TMA_STOREES26_S28_S28_EEEvvEEEEvNT_6ParamsE,"",@"SHT_CUDA_INFO"
	.sectionflags	@""
	.align	4


	//----- nvinfo : EIATTR_CUDA_API_VERSION
	.align		4
        /*0000*/ 	.byte	0x04, 0x37
        /*0002*/ 	.short	(.L_32 - .L_31)
.L_31:
        /*0004*/ 	.word	0x00000082


	//----- nvinfo : EIATTR_KPARAM_INFO
	.align		4
.L_32:
        /*0008*/ 	.byte	0x04, 0x17
        /*000a*/ 	.short	(.L_34 - .L_33)
.L_33:
        /*000c*/ 	.word	0x00000000
        /*0010*/ 	.short	0x0000
        /*0012*/ 	.short	0x0000
        /*0014*/ 	.byte	0x00, 0xf0, 0x01, 0x20


	//----- nvinfo : EIATTR_AT_ENTRY_FRAGMENTS
	.align		4
.L_34:
        /*0018*/ 	.byte	0x04, 0x4f
        /*001a*/ 	.short	(.L_36 - .L_35)


	//   ....[0]....
.L_35:
        /*001c*/ 	.word	0x00000007


	//----- nvinfo : EIATTR_RESERVED_SMEM_USED
	.align		4
.L_36:
        /*0020*/ 	.byte	0x01, 0x41
	.zero		2


	//----- nvinfo : EIATTR_SPARSE_MMA_MASK
	.align		4
        /*0024*/ 	.byte	0x03, 0x50
        /*0026*/ 	.short	0x0000


	//----- nvinfo : EIATTR_TCGEN05_2CTA_USED
	.align		4
        /*0028*/ 	.byte	0x01, 0x52
	.zero		2


	//----- nvinfo : EIATTR_MAXREG_COUNT
	.align		4
        /*002c*/ 	.byte	0x03, 0x1b
        /*002e*/ 	.short	0x00ff


	//----- nvinfo : EIATTR_NUM_BARRIERS
	.align		4
        /*0030*/ 	.byte	0x02, 0x4c
        /*0032*/ 	.byte	0x07
	.zero		1


	//----- nvinfo : EIATTR_EXTERNS
	.align		4
        /*0034*/ 	.byte	0x04, 0x0f
        /*0036*/ 	.short	(.L_38 - .L_37)


	//   ....[0]....
	.align		4
.L_37:
        /*0038*/ 	.word	index@(__assertfail)


	//----- nvinfo : EIATTR_MERCURY_ISA_VERSION
	.align		4
.L_38:
        /*003c*/ 	.byte	0x03, 0x5f
        /*003e*/ 	.short	0x0101


	//----- nvinfo : EIATTR_INT_WARP_WIDE_INSTR_OFFSETS
	.align		4
        /*0040*/ 	.byte	0x04, 0x31
        /*0042*/ 	.short	(.L_40 - .L_39)


	//   ....[0]....
.L_39:
        /*0044*/ 	.word	0x00000c90


	//   ....[1]....
        /*0048*/ 	.word	0x00000d30


	//   ....[2]....
        /*004c*/ 	.word	0x000021b0


	//   ....[3]....
        /*0050*/ 	.word	0x00004010


	//   ....[4]....
        /*0054*/ 	.word	0x00004030


	//   ....[5]....
        /*0058*/ 	.word	0x00004060


	//   ....[6]....
        /*005c*/ 	.word	0x000049a0


	//   ....[7]....
        /*0060*/ 	.word	0x00004a10


	//   ....[8]....
        /*0064*/ 	.word	0x00004af0


	//   ....[9]....
        /*0068*/ 	.word	0x00004b70


	//   ....[10]....
        /*006c*/ 	.word	0x00004c80


	//   ....[11]....
        /*0070*/ 	.word	0x00004d10


	//   ....[12]....
        /*0074*/ 	.word	0x00004ef0


	//   ....[13]....
        /*0078*/ 	.word	0x00005050


	//----- nvinfo : EIATTR_COOP_GROUP_MASK_REGIDS
	.align		4
.L_40:
        /*007c*/ 	.byte	0x04, 0x29
        /*007e*/ 	.short	(.L_42 - .L_41)


	//   ....[0]....
.L_41:
        /*0080*/ 	.word	0xffffffff


	//   ....[1]....
        /*0084*/ 	.word	0xffffffff


	//   ....[2]....
        /*0088*/ 	.word	0xffffffff


	//   ....[3]....
        /*008c*/ 	.word	0xffffffff


	//   ....[4]....
        /*0090*/ 	.word	0xffffffff


	//   ....[5]....
        /*0094*/ 	.word	0xffffffff


	//   ....[6]....
        /*0098*/ 	.word	0xffffffff


	//   ....[7]....
        /*009c*/ 	.word	0xffffffff


	//   ....[8]....
        /*00a0*/ 	.word	0xffffffff


	//   ....[9]....
        /*00a4*/ 	.word	0xffffffff


	//   ....[10]....
        /*00a8*/ 	.word	0xffffffff


	//   ....[11]....
        /*00ac*/ 	.word	0xffffffff


	//   ....[12]....
        /*00b0*/ 	.word	0xffffffff


	//   ....[13]....
        /*00b4*/ 	.word	0xffffffff


	//----- nvinfo : EIATTR_COOP_GROUP_INSTR_OFFSETS
	.align		4
.L_42:
        /*00b8*/ 	.byte	0x04, 0x28
        /*00ba*/ 	.short	(.L_44 - .L_43)


	//   ....[0]....
.L_43:
        /*00bc*/ 	.word	0x000000c0


	//   ....[1]....
        /*00c0*/ 	.word	0x00000500


	//   ....[2]....
        /*00c4*/ 	.word	0x00000640


	//   ....[3]....
        /*00c8*/ 	.word	0x000007d0


	//   ....[4]....
        /*00cc*/ 	.word	0x000008c0


	//   ....[5]....
        /*00d0*/ 	.word	0x00000a20


	//   ....[6]....
        /*00d4*/ 	.word	0x00000b70


	//   ....[7]....
        /*00d8*/ 	.word	0x00000db0


	//   ....[8]....
        /*00dc*/ 	.word	0x00002090


	//   ....[9]....
        /*00e0*/ 	.word	0x00002d50


	//   ....[10]....
        /*00e4*/ 	.word	0x00003220


	//   ....[11]....
        /*00e8*/ 	.word	0x00003250


	//   ....[12]....
        /*00ec*/ 	.word	0x00003f10


	//   ....[13]....
        /*00f0*/ 	.word	0x00004120


	//----- nvinfo : EIATTR_VRC_CTA_INIT_COUNT
	.align		4
.L_44:
        /*00f4*/ 	.byte	0x02, 0x4a
        /*00f6*/ 	.byte	0x80
	.zero		1


	//----- nvinfo : EIATTR_SYSCALL_OFFSETS
	.align		4
        /*00f8*/ 	.byte	0x04, 0x46
        /*00fa*/ 	.short	(.L_46 - .L_45)


	//   ....[0]....
.L_45:
        /*00fc*/ 	.word	0x00005ac0


	//   ....[1]....
        /*0100*/ 	.word	0x00005c00


	//   ....[2]....
        /*0104*/ 	.word	0x00006460


	//   ....[3]....
        /*0108*/ 	.word	0x00007a80


	//   ....[4]....
        /*010c*/ 	.word	0x00009030


	//   ....[5]....
        /*0110*/ 	.word	0x0000a600


	//----- nvinfo : EIATTR_MBARRIER_INSTR_OFFSETS
	.align		4
.L_46:
        /*0114*/ 	.byte	0x04, 0x39
        /*0116*/ 	.short	(.L_48 - .L_47)


	//   ....[0]....
.L_47:
        /*0118*/ 	.word	0x000005f0
        /*011c*/ 	.word	0x000000ff
        /*0120*/ 	.word	0x00000000
        /*0124*/ 	.short	0x0100
        /*0126*/ 	.byte	0x08
	.zero		1


	//   ....[1]....
        /*0128*/ 	.word	0x00000600
        /*012c*/ 	.word	0x000000ff
        /*0130*/ 	.word	0x00000010
        /*0134*/ 	.short	0x0100
        /*0136*/ 	.byte	0x08
	.zero		1


	//   ....[2]....
        /*0138*/ 	.word	0x00000610
        /*013c*/ 	.word	0x000000ff
        /*0140*/ 	.word	0x00000008
        /*0144*/ 	.short	0x0100
        /*0146*/ 	.byte	0x08
	.zero		1


	//   ....[3]....
        /*0148*/ 	.word	0x00000620
        /*014c*/ 	.word	0x000000ff
        /*0150*/ 	.word	0x00000018
        /*0154*/ 	.short	0x0100
        /*0156*/ 	.byte	0x08
	.zero		1


	//   ....[4]....
        /*0158*/ 	.word	0x00000740
        /*015c*/ 	.word	0x000000ff
        /*0160*/ 	.word	0x00000020
        /*0164*/ 	.short	0x0100
        /*0166*/ 	.byte	0x09
	.zero		1


	//   ....[5]....
        /*0168*/ 	.word	0x00000750
        /*016c*/ 	.word	0x000000ff
        /*0170*/ 	.word	0x00000040
        /*0174*/ 	.short	0x0100
        /*0176*/ 	.byte	0x09
	.zero		1


	//   ....[6]....
        /*0178*/ 	.word	0x00000760
        /*017c*/ 	.word	0x000000ff
        /*0180*/ 	.word	0x00000028
        /*0184*/ 	.short	0x0100
        /*0186*/ 	.byte	0x09
	.zero		1


	//   ....[7]....
        /*0188*/ 	.word	0x00000770
        /*018c*/ 	.word	0x000000ff
        /*0190*/ 	.word	0x00000048
        /*0194*/ 	.short	0x0100
        /*0196*/ 	.byte	0x09
	.zero		1


	//   ....[8]....
        /*0198*/ 	.word	0x00000780
        /*019c*/ 	.word	0x000000ff
        /*01a0*/ 	.word	0x00000030
        /*01a4*/ 	.short	0x0100
        /*01a6*/ 	.byte	0x09
	.zero		1


	//   ....[9]....
        /*01a8*/ 	.word	0x00000790
        /*01ac*/ 	.word	0x000000ff
        /*01b0*/ 	.word	0x00000050
        /*01b4*/ 	.short	0x0100
        /*01b6*/ 	.byte	0x09
	.zero		1


	//   ....[10]....
        /*01b8*/ 	.word	0x000007a0
        /*01bc*/ 	.word	0x000000ff
        /*01c0*/ 	.word	0x00000038
        /*01c4*/ 	.short	0x0100
        /*01c6*/ 	.byte	0x09
	.zero		1


	//   ....[11]....
        /*01c8*/ 	.word	0x000007b0
        /*01cc*/ 	.word	0x000000ff
        /*01d0*/ 	.word	0x00000058
        /*01d4*/ 	.short	0x0100
        /*01d6*/ 	.byte	0x09
	.zero		1


	//   ....[12]....
        /*01d8*/ 	.word	0x00000890
        /*01dc*/ 	.word	0x000000ff
        /*01e0*/ 	.word	0x00000060
        /*01e4*/ 	.short	0x0100
        /*01e6*/ 	.byte	0x08
	.zero		1


	//   ....[13]....
        /*01e8*/ 	.word	0x000008a0
        /*01ec*/ 	.word	0x000000ff
        /*01f0*/ 	.word	0x00000068
        /*01f4*/ 	.short	0x0100
        /*01f6*/ 	.byte	0x08
	.zero		1


	//   ....[14]....
        /*01f8*/ 	.word	0x000009d0
        /*01fc*/ 	.word	0x000000ff
        /*0200*/ 	.word	0x00000070
        /*0204*/ 	.short	0x0100
        /*0206*/ 	.byte	0x08
	.zero		1


	//   ....[15]....
        /*0208*/ 	.word	0x000009e0
        /*020c*/ 	.word	0x000000ff
        /*0210*/ 	.word	0x00000080
        /*0214*/ 	.short	0x0100
        /*0216*/ 	.byte	0x08
	.zero		1


	//   ....[16]....
        /*0218*/ 	.word	0x000009f0
        /*021c*/ 	.word	0x000000ff
        /*0220*/ 	.word	0x00000078
        /*0224*/ 	.short	0x0100
        /*0226*/ 	.byte	0x08
	.zero		1


	//   ....[17]....
        /*0228*/ 	.word	0x00000a00
        /*022c*/ 	.word	0x000000ff
        /*0230*/ 	.word	0x00000088
        /*0234*/ 	.short	0x0100
        /*0236*/ 	.byte	0x08
	.zero		1


	//   ....[18]....
        /*0238*/ 	.word	0x00000b20
        /*023c*/ 	.word	0x000000ff
        /*0240*/ 	.word	0x00000090
        /*0244*/ 	.short	0x0100
        /*0246*/ 	.byte	0x09
	.zero		1


	//   ....[19]....
        /*0248*/ 	.word	0x00000b30
        /*024c*/ 	.word	0x000000ff
        /*0250*/ 	.word	0x000000a0
        /*0254*/ 	.short	0x0100
        /*0256*/ 	.byte	0x09
	.zero		1


	//   ....[20]....
        /*0258*/ 	.word	0x00000b40
        /*025c*/ 	.word	0x000000ff
        /*0260*/ 	.word	0x00000098
        /*0264*/ 	.short	0x0100
        /*0266*/ 	.byte	0x09
	.zero		1


	//   ....[21]....
        /*0268*/ 	.word	0x00000b50
        /*026c*/ 	.word	0x000000ff
        /*0270*/ 	.word	0x000000a8
        /*0274*/ 	.short	0x0100
        /*0276*/ 	.byte	0x09
	.zero		1


	//   ....[22]....
        /*0278*/ 	.word	0x00000c40
        /*027c*/ 	.word	0x000000ff
        /*0280*/ 	.word	0x000000b0
        /*0284*/ 	.short	0x0100
        /*0286*/ 	.byte	0x08
	.zero		1


	//   ....[23]....
        /*0288*/ 	.word	0x00000c50
        /*028c*/ 	.word	0x000000ff
        /*0290*/ 	.word	0x000000c0
        /*0294*/ 	.short	0x0100
        /*0296*/ 	.byte	0x08
	.zero		1


	//   ....[24]....
        /*0298*/ 	.word	0x00000c60
        /*029c*/ 	.word	0x000000ff
        /*02a0*/ 	.word	0x000000b8
        /*02a4*/ 	.short	0x0100
        /*02a6*/ 	.byte	0x08
	.zero		1


	//   ....[25]....
        /*02a8*/ 	.word	0x00000c70
        /*02ac*/ 	.word	0x000000ff
        /*02b0*/ 	.word	0x000000c8
        /*02b4*/ 	.short	0x0100
        /*02b6*/ 	.byte	0x08
	.zero		1


	//   ....[26]....
        /*02b8*/ 	.word	0x00000d60
        /*02bc*/ 	.word	0x000000ff
        /*02c0*/ 	.word	0x000000d0
        /*02c4*/ 	.short	0x0100
        /*02c6*/ 	.byte	0x06
	.zero		1


	//   ....[27]....
        /*02c8*/ 	.word	0x00001760
        /*02cc*/ 	.word	0x00000003
        /*02d0*/ 	.word	0x000000c0
        /*02d4*/ 	.short	0x010a
        /*02d6*/ 	.byte	0xff
	.zero		1


	//   ....[28]....
        /*02d8*/ 	.word	0x00001790
        /*02dc*/ 	.word	0x00000003
        /*02e0*/ 	.word	0x000000b0
        /*02e4*/ 	.short	0x0101
        /*02e6*/ 	.byte	0xff
	.zero		1


	//   ....[29]....
        /*02e8*/ 	.word	0x00001890
        /*02ec*/ 	.word	0x000000ff
        /*02f0*/ 	.word	0x00000010
        /*02f4*/ 	.short	0x010a
        /*02f6*/ 	.byte	0x08
	.zero		1


	//   ....[30]....
        /*02f8*/ 	.word	0x00001950
        /*02fc*/ 	.word	0x000000ff
        /*0300*/ 	.word	0x00000010
        /*0304*/ 	.short	0x010a
        /*0306*/ 	.byte	0x21
	.zero		1


	//   ....[31]....
        /*0308*/ 	.word	0x00001b00
        /*030c*/ 	.word	0x000000ff
        /*0310*/ 	.word	0x00000010
        /*0314*/ 	.short	0x010a
        /*0316*/ 	.byte	0x08
	.zero		1


	//   ....[32]....
        /*0318*/ 	.word	0x00001cb0
        /*031c*/ 	.word	0x000000ff
        /*0320*/ 	.word	0x00000068
        /*0324*/ 	.short	0x0101
        /*0326*/ 	.byte	0x04
	.zero		1


	//   ....[33]....
        /*0328*/ 	.word	0x00001cd0
        /*032c*/ 	.word	0x000000ff
        /*0330*/ 	.word	0x00000010
        /*0334*/ 	.short	0x010a
        /*0336*/ 	.byte	0x08
	.zero		1


	//   ....[34]....
        /*0338*/ 	.word	0x00001d50
        /*033c*/ 	.word	0x000000ff
        /*0340*/ 	.word	0x00000010
        /*0344*/ 	.short	0x010a
        /*0346*/ 	.byte	0x21
	.zero		1


	//   ....[35]....
        /*0348*/ 	.word	0x00001ee0
        /*034c*/ 	.word	0x000000ff
        /*0350*/ 	.word	0x00000010
        /*0354*/ 	.short	0x010a
        /*0356*/ 	.byte	0x08
	.zero		1


	//   ....[36]....
        /*0358*/ 	.word	0x000020c0
        /*035c*/ 	.word	0x00000002
        /*0360*/ 	.word	0x00000070
        /*0364*/ 	.short	0x010a
        /*0366*/ 	.byte	0xff
	.zero		1


	//   ....[37]....
        /*0368*/ 	.word	0x00002180
        /*036c*/ 	.word	0x00000002
        /*0370*/ 	.word	0x00000000
        /*0374*/ 	.short	0x0101
        /*0376*/ 	.byte	0xff
	.zero		1


	//   ....[38]....
        /*0378*/ 	.word	0x000026e0
        /*037c*/ 	.word	0x000000ff
        /*0380*/ 	.word	0x00000000
        /*0384*/ 	.short	0x010a
        /*0386*/ 	.byte	0x04
	.zero		1


	//   ....[39]....
        /*0388*/ 	.word	0x00002780
        /*038c*/ 	.word	0x00000000
        /*0390*/ 	.word	0x00000000
        /*0394*/ 	.short	0x010a
        /*0396*/ 	.byte	0xff
	.zero		1


	//   ....[40]....
        /*0398*/ 	.word	0x000028b0
        /*039c*/ 	.word	0x00000000
        /*03a0*/ 	.word	0x000000b0
        /*03a4*/ 	.short	0x010a
        /*03a6*/ 	.byte	0xff
	.zero		1


	//   ....[41]....
        /*03a8*/ 	.word	0x00002920
        /*03ac*/ 	.word	0x00000004
        /*03b0*/ 	.word	0x00000000
        /*03b4*/ 	.short	0x0101
        /*03b6*/ 	.byte	0xff
	.zero		1


	//   ....[42]....
        /*03b8*/ 	.word	0x00002940
        /*03bc*/ 	.word	0x000000ff
        /*03c0*/ 	.word	0x00000080
        /*03c4*/ 	.short	0x010a
        /*03c6*/ 	.byte	0x05
	.zero		1


	//   ....[43]....
        /*03c8*/ 	.word	0x00002a60
        /*03cc*/ 	.word	0x00000000
        /*03d0*/ 	.word	0x00000070
        /*03d4*/ 	.short	0x010a
        /*03d6*/ 	.byte	0xff
	.zero		1


	//   ....[44]....
        /*03d8*/ 	.word	0x00002b60
        /*03dc*/ 	.word	0x00000000
        /*03e0*/ 	.word	0x00000000
        /*03e4*/ 	.short	0x0101
        /*03e6*/ 	.byte	0xff
	.zero		1


	//   ....[45]....
        /*03e8*/ 	.word	0x00002bf0
        /*03ec*/ 	.word	0x000000ff
        /*03f0*/ 	.word	0x00000080
        /*03f4*/ 	.short	0x0106
        /*03f6*/ 	.byte	0x05
	.zero		1


	//   ....[46]....
        /*03f8*/ 	.word	0x00002c10
        /*03fc*/ 	.word	0x000000ff
        /*0400*/ 	.word	0x00000080
        /*0404*/ 	.short	0x010a
        /*0406*/ 	.byte	0x05
	.zero		1


	//   ....[47]....
        /*0408*/ 	.word	0x00002ca0
        /*040c*/ 	.word	0x000000ff
        /*0410*/ 	.word	0x00000080
        /*0414*/ 	.short	0x0106
        /*0416*/ 	.byte	0x04
	.zero		1


	//   ....[48]....
        /*0418*/ 	.word	0x00002ce0
        /*041c*/ 	.word	0x00000000
        /*0420*/ 	.word	0x00000080
        /*0424*/ 	.short	0x010a
        /*0426*/ 	.byte	0xff
	.zero		1


	//   ....[49]....
        /*0428*/ 	.word	0x00002f20
        /*042c*/ 	.word	0x000000ff
        /*0430*/ 	.word	0x00000008
        /*0434*/ 	.short	0x010a
        /*0436*/ 	.byte	0x06
	.zero		1


	//   ....[50]....
        /*0438*/ 	.word	0x00002f40
        /*043c*/ 	.word	0x000000ff
        /*0440*/ 	.word	0x00000008
        /*0444*/ 	.short	0x010a
        /*0446*/ 	.byte	0x06
	.zero		1


	//   ....[51]....
        /*0448*/ 	.word	0x000030d0
        /*044c*/ 	.word	0x000000ff
        /*0450*/ 	.word	0x00000008
        /*0454*/ 	.short	0x010a
        /*0456*/ 	.byte	0x06
	.zero		1


	//   ....[52]....
        /*0458*/ 	.word	0x000030f0
        /*045c*/ 	.word	0x000000ff
        /*0460*/ 	.word	0x00000008
        /*0464*/ 	.short	0x010a
        /*0466*/ 	.byte	0x06
	.zero		1


	//   ....[53]....
        /*0468*/ 	.word	0x000031b0
        /*046c*/ 	.word	0x000000ff
        /*0470*/ 	.word	0x00000000
        /*0474*/ 	.short	0x0101
        /*0476*/ 	.byte	0x07
	.zero		1


	//   ....[54]....
        /*0478*/ 	.word	0x00003570
        /*047c*/ 	.word	0x00000000
        /*0480*/ 	.word	0x00000070
        /*0484*/ 	.short	0x010a
        /*0486*/ 	.byte	0xff
	.zero		1


	//   ....[55]....
        /*0488*/ 	.word	0x00003630
        /*048c*/ 	.word	0x00000000
        /*0490*/ 	.word	0x00000000
        /*0494*/ 	.short	0x0101
        /*0496*/ 	.byte	0xff
	.zero		1


	//   ....[56]....
        /*0498*/ 	.word	0x000036e0
        /*049c*/ 	.word	0x000000ff
        /*04a0*/ 	.word	0x00000000
        /*04a4*/ 	.short	0x010a
        /*04a6*/ 	.byte	0x09
	.zero		1


	//   ....[57]....
        /*04a8*/ 	.word	0x00003700
        /*04ac*/ 	.word	0x000000ff
        /*04b0*/ 	.word	0x000000a0
        /*04b4*/ 	.short	0x010a
        /*04b6*/ 	.byte	0x08
	.zero		1


	//   ....[58]....
        /*04b8*/ 	.word	0x000037b0
        /*04bc*/ 	.word	0x000000ff
        /*04c0*/ 	.word	0x00000000
        /*04c4*/ 	.short	0x010a
        /*04c6*/ 	.byte	0x0e
	.zero		1


	//   ....[59]....
        /*04c8*/ 	.word	0x000038e0
        /*04cc*/ 	.word	0x000000ff
        /*04d0*/ 	.word	0x00000000
        /*04d4*/ 	.short	0x010a
        /*04d6*/ 	.byte	0x26
	.zero		1


	//   ....[60]....
        /*04d8*/ 	.word	0x00003d20
        /*04dc*/ 	.word	0x000000ff
        /*04e0*/ 	.word	0x00000000
        /*04e4*/ 	.short	0x010a
        /*04e6*/ 	.byte	0x05
	.zero		1


	//   ....[61]....
        /*04e8*/ 	.word	0x00003dc0
        /*04ec*/ 	.word	0x00000000
        /*04f0*/ 	.word	0x00000000
        /*04f4*/ 	.short	0x010a
        /*04f6*/ 	.byte	0xff
	.zero		1


	//   ....[62]....
        /*04f8*/ 	.word	0x00003e00
        /*04fc*/ 	.word	0x00000000
        /*0500*/ 	.word	0x00000000
        /*0504*/ 	.short	0x010a
        /*0506*/ 	.byte	0xff
	.zero		1


	//   ....[63]....
        /*0508*/ 	.word	0x00003e70
        /*050c*/ 	.word	0x000000ff
        /*0510*/ 	.word	0x00000000
        /*0514*/ 	.short	0x0101
        /*0516*/ 	.byte	0x05
	.zero		1


	//   ....[64]....
        /*0518*/ 	.word	0x00003eb0
        /*051c*/ 	.word	0x000000ff
        /*0520*/ 	.word	0x000000d0
        /*0524*/ 	.short	0x010a
        /*0526*/ 	.byte	0x07
	.zero		1


	//   ....[65]....
        /*0528*/ 	.word	0x00003f00
        /*052c*/ 	.word	0x000000ff
        /*0530*/ 	.word	0x00000000
        /*0534*/ 	.short	0x0101
        /*0536*/ 	.byte	0x05
	.zero		1


	//   ....[66]....
        /*0538*/ 	.word	0x00004350
        /*053c*/ 	.word	0x00000000
        /*0540*/ 	.word	0x00000070
        /*0544*/ 	.short	0x010a
        /*0546*/ 	.byte	0xff
	.zero		1


	//   ....[67]....
        /*0548*/ 	.word	0x00004410
        /*054c*/ 	.word	0x00000000
        /*0550*/ 	.word	0x00000000
        /*0554*/ 	.short	0x0101
        /*0556*/ 	.byte	0xff
	.zero		1


	//   ....[68]....
        /*0558*/ 	.word	0x00004730
        /*055c*/ 	.word	0x000000ff
        /*0560*/ 	.word	0x00000068
        /*0564*/ 	.short	0x010a
        /*0566*/ 	.byte	0x06
	.zero		1


	//   ....[69]....
        /*0568*/ 	.word	0x00004920
        /*056c*/ 	.word	0x000000ff
        /*0570*/ 	.word	0x00000040
        /*0574*/ 	.short	0x010a
        /*0576*/ 	.byte	0x06
	.zero		1


	//   ....[70]....
        /*0578*/ 	.word	0x00004a90
        /*057c*/ 	.word	0x000000ff
        /*0580*/ 	.word	0x00000020
        /*0584*/ 	.short	0x010b
        /*0586*/ 	.byte	0x06
	.zero		1


	//   ....[71]....
        /*0588*/ 	.word	0x00004aa0
        /*058c*/ 	.word	0x000000ff
        /*0590*/ 	.word	0x00000000
        /*0594*/ 	.short	0x0101
        /*0596*/ 	.byte	0x08
	.zero		1


	//   ....[72]....
        /*0598*/ 	.word	0x00004ac0
        /*059c*/ 	.word	0x000000ff
        /*05a0*/ 	.word	0x00000048
        /*05a4*/ 	.short	0x010a
        /*05a6*/ 	.byte	0x06
	.zero		1


	//   ....[73]....
        /*05a8*/ 	.word	0x00004c20
        /*05ac*/ 	.word	0x000000ff
        /*05b0*/ 	.word	0x00000028
        /*05b4*/ 	.short	0x010b
        /*05b6*/ 	.byte	0x06
	.zero		1


	//   ....[74]....
        /*05b8*/ 	.word	0x00004c30
        /*05bc*/ 	.word	0x000000ff
        /*05c0*/ 	.word	0x00000000
        /*05c4*/ 	.short	0x0101
        /*05c6*/ 	.byte	0x08
	.zero		1


	//   ....[75]....
        /*05c8*/ 	.word	0x00004c40
        /*05cc*/ 	.word	0x000000ff
        /*05d0*/ 	.word	0x00000050
        /*05d4*/ 	.short	0x010a
        /*05d6*/ 	.byte	0x06
	.zero		1


	//   ....[76]....
        /*05d8*/ 	.word	0x00004de0
        /*05dc*/ 	.word	0x000000ff
        /*05e0*/ 	.word	0x00000030
        /*05e4*/ 	.short	0x010b
        /*05e6*/ 	.byte	0x06
	.zero		1


	//   ....[77]....
        /*05e8*/ 	.word	0x00004e50
        /*05ec*/ 	.word	0x000000ff
        /*05f0*/ 	.word	0x00000000
        /*05f4*/ 	.short	0x0101
        /*05f6*/ 	.byte	0x08
	.zero		1


	//   ....[78]....
        /*05f8*/ 	.word	0x00004e80
        /*05fc*/ 	.word	0x000000ff
        /*0600*/ 	.word	0x00000058
        /*0604*/ 	.short	0x010a
        /*0606*/ 	.byte	0x06
	.zero		1


	//   ....[79]....
        /*0608*/ 	.word	0x00005090
        /*060c*/ 	.word	0x000000ff
        /*0610*/ 	.word	0x00000038
        /*0614*/ 	.short	0x010b
        /*0616*/ 	.byte	0x06
	.zero		1


	//   ....[80]....
        /*0618*/ 	.word	0x000050b0
        /*061c*/ 	.word	0x000000ff
        /*0620*/ 	.word	0x00000000
        /*0624*/ 	.short	0x0101
        /*0626*/ 	.byte	0x0d
	.zero		1


	//   ....[81]....
        /*0628*/ 	.word	0x000050e0
        /*062c*/ 	.word	0x000000ff
        /*0630*/ 	.word	0x00000040
        /*0634*/ 	.short	0x010a
        /*0636*/ 	.byte	0x06
	.zero		1


	//   ....[82]....
        /*0638*/ 	.word	0x00005100
        /*063c*/ 	.word	0x000000ff
        /*0640*/ 	.word	0x00000048
        /*0644*/ 	.short	0x010a
        /*0646*/ 	.byte	0x06
	.zero		1


	//   ....[83]....
        /*0648*/ 	.word	0x00005120
        /*064c*/ 	.word	0x000000ff
        /*0650*/ 	.word	0x00000050
        /*0654*/ 	.short	0x010a
        /*0656*/ 	.byte	0x06
	.zero		1


	//   ....[84]....
        /*0658*/ 	.word	0x00005160
        /*065c*/ 	.word	0x00000000
        /*0660*/ 	.word	0x00000058
        /*0664*/ 	.short	0x010a
        /*0666*/ 	.byte	0xff
	.zero		1


	//   ....[85]....
        /*0668*/ 	.word	0x00005490
        /*066c*/ 	.word	0x00000000
        /*0670*/ 	.word	0x00000070
        /*0674*/ 	.short	0x010a
        /*0676*/ 	.byte	0xff
	.zero		1


	//   ....[86]....
        /*0678*/ 	.word	0x000055a0
        /*067c*/ 	.word	0x00000000
        /*0680*/ 	.word	0x00000000
        /*0684*/ 	.short	0x0101
        /*0686*/ 	.byte	0xff
	.zero		1


	//   ....[87]....
        /*0688*/ 	.word	0x00006000
        /*068c*/ 	.word	0x00000003
        /*0690*/ 	.word	0x00000020
        /*0694*/ 	.short	0x010a
        /*0696*/ 	.byte	0xff
	.zero		1


	//   ....[88]....
        /*0698*/ 	.word	0x00006040
        /*069c*/ 	.word	0x000000bf
        /*06a0*/ 	.word	0x00000090
        /*06a4*/ 	.short	0x010a
        /*06a6*/ 	.byte	0xff
	.zero		1


	//   ....[89]....
        /*06a8*/ 	.word	0x00006170
        /*06ac*/ 	.word	0x00000003
        /*06b0*/ 	.word	0x00000020
        /*06b4*/ 	.short	0x010a
        /*06b6*/ 	.byte	0xff
	.zero		1


	//   ....[90]....
        /*06b8*/ 	.word	0x000062d0
        /*06bc*/ 	.word	0x00000000
        /*06c0*/ 	.word	0x00000000
        /*06c4*/ 	.short	0x0101
        /*06c6*/ 	.byte	0xff
	.zero		1


	//   ....[91]....
        /*06c8*/ 	.word	0x00006330
        /*06cc*/ 	.word	0x000000bf
        /*06d0*/ 	.word	0x00000090
        /*06d4*/ 	.short	0x010a
        /*06d6*/ 	.byte	0xff
	.zero		1


	//   ....[92]....
        /*06d8*/ 	.word	0x000076e0
        /*06dc*/ 	.word	0x000000ce
        /*06e0*/ 	.word	0x00000020
        /*06e4*/ 	.short	0x010a
        /*06e6*/ 	.byte	0xff
	.zero		1


	//   ....[93]....
        /*06e8*/ 	.word	0x000077b0
        /*06ec*/ 	.word	0x000000ce
        /*06f0*/ 	.word	0x00000020
        /*06f4*/ 	.short	0x010a
        /*06f6*/ 	.byte	0xff
	.zero		1


	//   ....[94]....
        /*06f8*/ 	.word	0x000078f0
        /*06fc*/ 	.word	0x00000003
        /*0700*/ 	.word	0x00000000
        /*0704*/ 	.short	0x0101
        /*0706*/ 	.byte	0xff
	.zero		1


	//   ....[95]....
        /*0708*/ 	.word	0x00008c90
        /*070c*/ 	.word	0x00000000
        /*0710*/ 	.word	0x00000020
        /*0714*/ 	.short	0x010a
        /*0716*/ 	.byte	0xff
	.zero		1


	//   ....[96]....
        /*0718*/ 	.word	0x00008d60
        /*071c*/ 	.word	0x00000000
        /*0720*/ 	.word	0x00000020
        /*0724*/ 	.short	0x010a
        /*0726*/ 	.byte	0xff
	.zero		1


	//   ....[97]....
        /*0728*/ 	.word	0x00008ec0
        /*072c*/ 	.word	0x00000000
        /*0730*/ 	.word	0x00000000
        /*0734*/ 	.short	0x0101
        /*0736*/ 	.byte	0xff
	.zero		1


	//   ....[98]....
        /*0738*/ 	.word	0x0000a270
        /*073c*/ 	.word	0x00000000
        /*0740*/ 	.word	0x00000020
        /*0744*/ 	.short	0x010a
        /*0746*/ 	.byte	0xff
	.zero		1


	//   ....[99]....
        /*0748*/ 	.word	0x0000a340
        /*074c*/ 	.word	0x00000000
        /*0750*/ 	.word	0x00000020
        /*0754*/ 	.short	0x010a
        /*0756*/ 	.byte	0xff
	.zero		1


	//   ....[100]....
        /*0758*/ 	.word	0x0000a4a0
        /*075c*/ 	.word	0x00000000
        /*0760*/ 	.word	0x00000000
        /*0764*/ 	.short	0x0101
        /*0766*/ 	.byte	0xff
	.zero		1


	//   ....[101]....
        /*0768*/ 	.word	0x0000a8b0
        /*076c*/ 	.word	0x000000bf
        /*0770*/ 	.word	0x00000000
        /*0774*/ 	.short	0x0101
        /*0776*/ 	.byte	0xff
	.zero		1


	//   ....[102]....
        /*0778*/ 	.word	0x0000b900
        /*077c*/ 	.word	0x00000003
        /*0780*/ 	.word	0x000000c0
        /*0784*/ 	.short	0x010a
        /*0786*/ 	.byte	0xff
	.zero		1


	//   ....[103]....
        /*0788*/ 	.word	0x0000b960
        /*078c*/ 	.word	0x00000002
        /*0790*/ 	.word	0x00000010
        /*0794*/ 	.short	0x010a
        /*0796*/ 	.byte	0xff
	.zero		1


	//   ....[104]....
        /*0798*/ 	.word	0x0000b9c0
        /*079c*/ 	.word	0x00000002
        /*07a0*/ 	.word	0x00000010
        /*07a4*/ 	.short	0x010a
        /*07a6*/ 	.byte	0xff
	.zero		1


	//   ....[105]....
        /*07a8*/ 	.word	0x0000ba10
        /*07ac*/ 	.word	0x00000002
        /*07b0*/ 	.word	0x00000070
        /*07b4*/ 	.short	0x010a
        /*07b6*/ 	.byte	0xff
	.zero		1


	//   ....[106]....
        /*07b8*/ 	.word	0x0000ba70
        /*07bc*/ 	.word	0x00000000
        /*07c0*/ 	.word	0x00000000
        /*07c4*/ 	.short	0x010a
        /*07c6*/ 	.byte	0xff
	.zero		1


	//   ....[107]....
        /*07c8*/ 	.word	0x0000bac0
        /*07cc*/ 	.word	0x00000000
        /*07d0*/ 	.word	0x000000b0
        /*07d4*/ 	.short	0x010a
        /*07d6*/ 	.byte	0xff
	.zero		1


	//   ....[108]....
        /*07d8*/ 	.word	0x0000bb20
        /*07dc*/ 	.word	0x00000000
        /*07e0*/ 	.word	0x00000080
        /*07e4*/ 	.short	0x010a
        /*07e6*/ 	.byte	0xff
	.zero		1


	//   ....[109]....
        /*07e8*/ 	.word	0x0000bb70
        /*07ec*/ 	.word	0x00000000
        /*07f0*/ 	.word	0x00000070
        /*07f4*/ 	.short	0x010a
        /*07f6*/ 	.byte	0xff
	.zero		1


	//   ....[110]....
        /*07f8*/ 	.word	0x0000bbd0
        /*07fc*/ 	.word	0x00000000
        /*0800*/ 	.word	0x00000080
        /*0804*/ 	.short	0x010a
        /*0806*/ 	.byte	0xff
	.zero		1


	//   ....[111]....
        /*0808*/ 	.word	0x0000bc30
        /*080c*/ 	.word	0x00000004
        /*0810*/ 	.word	0x00000008
        /*0814*/ 	.short	0x010a
        /*0816*/ 	.byte	0xff
	.zero		1


	//   ....[112]....
        /*0818*/ 	.word	0x0000bd10
        /*081c*/ 	.word	0x00000002
        /*0820*/ 	.word	0x00000008
        /*0824*/ 	.short	0x010a
        /*0826*/ 	.byte	0xff
	.zero		1


	//   ....[113]....
        /*0828*/ 	.word	0x0000bd60
        /*082c*/ 	.word	0x00000000
        /*0830*/ 	.word	0x00000070
        /*0834*/ 	.short	0x010a
        /*0836*/ 	.byte	0xff
	.zero		1


	//   ....[114]....
        /*0838*/ 	.word	0x0000bdc0
        /*083c*/ 	.word	0x00000000
        /*0840*/ 	.word	0x000000a0
        /*0844*/ 	.short	0x010a
        /*0846*/ 	.byte	0xff
	.zero		1


	//   ....[115]....
        /*0848*/ 	.word	0x0000be20
        /*084c*/ 	.word	0x00000000
        /*0850*/ 	.word	0x00000000
        /*0854*/ 	.short	0x010a
        /*0856*/ 	.byte	0xff
	.zero		1


	//   ....[116]....
        /*0858*/ 	.word	0x0000be80
        /*085c*/ 	.word	0x00000000
        /*0860*/ 	.word	0x00000000
        /*0864*/ 	.short	0x010a
        /*0866*/ 	.byte	0xff
	.zero		1


	//   ....[117]....
        /*0868*/ 	.word	0x0000bee0
        /*086c*/ 	.word	0x00000000
        /*0870*/ 	.word	0x000000d0
        /*0874*/ 	.short	0x010a
        /*0876*/ 	.byte	0xff
	.zero		1


	//   ....[118]....
        /*0878*/ 	.word	0x0000bf30
        /*087c*/ 	.word	0x00000000
        /*0880*/ 	.word	0x00000070
        /*0884*/ 	.short	0x010a
        /*0886*/ 	.byte	0xff
	.zero		1


	//   ....[119]....
        /*0888*/ 	.word	0x0000bf90
        /*088c*/ 	.word	0x00000000
        /*0890*/ 	.word	0x00000068
        /*0894*/ 	.short	0x010a
        /*0896*/ 	.byte	0xff
	.zero		1


	//   ....[120]....
        /*0898*/ 	.word	0x0000bff0
        /*089c*/ 	.word	0x00000003
        /*08a0*/ 	.word	0x00000040
        /*08a4*/ 	.short	0x010a
        /*08a6*/ 	.byte	0xff
	.zero		1


	//   ....[121]....
        /*08a8*/ 	.word	0x0000c050
        /*08ac*/ 	.word	0x00000003
        /*08b0*/ 	.word	0x00000048
        /*08b4*/ 	.short	0x010a
        /*08b6*/ 	.byte	0xff
	.zero		1


	//   ....[122]....
        /*08b8*/ 	.word	0x0000c0b0
        /*08bc*/ 	.word	0x00000003
        /*08c0*/ 	.word	0x00000050
        /*08c4*/ 	.short	0x010a
        /*08c6*/ 	.byte	0xff
	.zero		1


	//   ....[123]....
        /*08c8*/ 	.word	0x0000c110
        /*08cc*/ 	.word	0x00000003
        /*08d0*/ 	.word	0x00000058
        /*08d4*/ 	.short	0x010a
        /*08d6*/ 	.byte	0xff
	.zero		1


	//   ....[124]....
        /*08d8*/ 	.word	0x0000c170
        /*08dc*/ 	.word	0x00000000
        /*08e0*/ 	.word	0x00000040
        /*08e4*/ 	.short	0x010a
        /*08e6*/ 	.byte	0xff
	.zero		1


	//   ....[125]....
        /*08e8*/ 	.word	0x0000c1d0
        /*08ec*/ 	.word	0x00000000
        /*08f0*/ 	.word	0x00000048
        /*08f4*/ 	.short	0x010a
        /*08f6*/ 	.byte	0xff
	.zero		1


	//   ....[126]....
        /*08f8*/ 	.word	0x0000c230
        /*08fc*/ 	.word	0x00000000
        /*0900*/ 	.word	0x00000050
        /*0904*/ 	.short	0x010a
        /*0906*/ 	.byte	0xff
	.zero		1


	//   ....[127]....
        /*0908*/ 	.word	0x0000c280
        /*090c*/ 	.word	0x00000000
        /*0910*/ 	.word	0x00000070
        /*0914*/ 	.short	0x010a
        /*0916*/ 	.byte	0xff
	.zero		1


	//   ....[128]....
        /*0918*/ 	.word	0x0000c2d0
        /*091c*/ 	.word	0x00000003
        /*0920*/ 	.word	0x00000020
        /*0924*/ 	.short	0x010a
        /*0926*/ 	.byte	0xff
	.zero		1


	//   ....[129]....
        /*0928*/ 	.word	0x0000c320
        /*092c*/ 	.word	0x000000bf
        /*0930*/ 	.word	0x00000090
        /*0934*/ 	.short	0x010a
        /*0936*/ 	.byte	0xff
	.zero		1


	//   ....[130]....
        /*0938*/ 	.word	0x0000c370
        /*093c*/ 	.word	0x000000ce
        /*0940*/ 	.word	0x00000020
        /*0944*/ 	.short	0x010a
        /*0946*/ 	.byte	0xff
	.zero		1


	//   ....[131]....
        /*0948*/ 	.word	0x0000c3c0
        /*094c*/ 	.word	0x00000000
        /*0950*/ 	.word	0x00000020
        /*0954*/ 	.short	0x010a
        /*0956*/ 	.byte	0xff
	.zero		1


	//   ....[132]....
        /*0958*/ 	.word	0x0000c410
        /*095c*/ 	.word	0x00000000
        /*0960*/ 	.word	0x00000020
        /*0964*/ 	.short	0x010a
        /*0966*/ 	.byte	0xff
	.zero		1


	//----- nvinfo : EIATTR_NUM_MBARRIERS
	.align		4
.L_48:
        /*0968*/ 	.byte	0x03, 0x38
        /*096a*/ 	.short	0x001b


	//----- nvinfo : EIATTR_EXIT_INSTR_OFFSETS
	.align		4
        /*096c*/ 	.byte	0x04, 0x1c
        /*096e*/ 	.short	(.L_50 - .L_49)


	//   ....[0]....
.L_49:
        /*0970*/ 	.word	0x000027b0


	//   ....[1]....
        /*0974*/ 	.word	0x00002cb0


	//   ....[2]....
        /*0978*/ 	.word	0x00002d10


	//   ....[3]....
        /*097c*/ 	.word	0x00004130


	//   ....[4]....
        /*0980*/ 	.word	0x00005190


	//   ....[5]....
        /*0984*/ 	.word	0x000051d0


	//   ....[6]....
        /*0988*/ 	.word	0x0000b8f0


	//----- nvinfo : EIATTR_MAX_THREADS
	.align		4
.L_50:
        /*098c*/ 	.byte	0x04, 0x05
        /*098e*/ 	.short	(.L_52 - .L_51)
.L_51:
        /*0990*/ 	.word	0x00000100
        /*0994*/ 	.word	0x00000001
        /*0998*/ 	.word	0x00000001


	//----- nvinfo : EIATTR_CRS_STACK_SIZE
	.align		4
.L_52:
        /*099c*/ 	.byte	0x04, 0x1e
        /*099e*/ 	.short	(.L_54 - .L_53)
.L_53:
        /*09a0*/ 	.word	0x00000000


	//----- nvinfo : EIATTR_CBANK_PARAM_SIZE
	.align		4
.L_54:
        /*09a4*/ 	.byte	0x03, 0x19
        /*09a6*/ 	.short	0x0800


	//----- nvinfo : EIATTR_PARAM_CBANK
	.align		4
        /*09a8*/ 	.byte	0x04, 0x0a
        /*09aa*/ 	.short	(.L_56 - .L_55)
	.align		4
.L_55:
        /*09ac*/ 	.word	index@(.nv.constant0._ZN7cutlass13device_kernelINS_4gemm6kernel13GemmUniversalIN4cute5tupleIJiiiiEEENS1_10collective13CollectiveMmaINS1_35MainloopSm100TmaUmmaWarpSpecializedILi2ELi2ELi2ENS5_IJNS4_1CILi2EEENSA_ILi1EEESC_EEEEENS5_IJNSA_ILi256EEESF_SF_EEENS_12float_e4m3_tENS5_IJlSC_lEEESH_SI_NS4_8TiledMMAINS4_8MMA_AtomIJNS4_10MMA_TraitsINS4_25SM100_MMA_F8F6F4_2x1SM_SSEJSH_SH_fSF_SF_NS4_17integral_constantINS4_4UMMA5MajorELSP_0EEESQ_NSN_INSO_7ScaleInELSR_0EEESS_EEEEEENS4_6LayoutINS5_IJSC_SC_SC_EEENS5_IJNSA_ILi0EEESX_SX_EEEEENS5_IJNS4_10UnderscoreES10_S10_EEEEENS4_18SM100_TMA_2SM_LOADENS4_14ComposedLayoutINS4_7SwizzleILi3ELi4ELi3EEENS4_18smem_ptr_flag_bitsILi8EEENSV_INS5_IJNSA_ILi8EEENSA_ILi128EEEEEENS5_IJS1A_SC_EEEEEEEvNS4_8identityES13_S1E_vS1F_EENS_8epilogue10collective18CollectiveEpilogueINS1H_23Sm100TmaWarpSpecializedILi4ELi2ELi64ELb0ELb0EEEJNS5_IJS1A_SF_SF_EEENS5_IJNSV_IS1A_SC_EENSV_INSA_ILi64EEESC_EEEEESH_SI_SH_SI_NS1H_6fusion15FusionCallbacksIS1L_NS1R_17LinearCombinationISH_fSH_fLNS_15FloatRoundStyleE2EEES1M_S1Q_JEEENS4_5SM1004TMEM4LOAD26SM100_TMEM_LOAD_32dp32b64xENS4_13SM90_TMA_LOADENS14_INS15_ILi2ELi4ELi3EEES18_NSV_INS5_IJS19_S1O_EEENS5_IJS1O_SC_EEEEEEENS4_39AutoVectorizingCopyWithAssumedAlignmentILi128EEENS4_14SM90_TMA_STOREES26_S28_S28_EEEvvEEEEvNT_6ParamsE)
        /*09b0*/ 	.short	0x0380
        /*09b2*/ 	.short	0x0800


	//----- nvinfo : EIATTR_SW_WAR
	.align		4
.L_56:
        /*09b4*/ 	.byte	0x04, 0x36
        /*09b6*/ 	.short	(.L_58 - .L_57)
.L_57:
        /*09b8*/ 	.word	0x00000008
.L_58:


//--------------------- .nv.callgraph             --------------------------
	.section	.nv.callgraph,"",@"SHT_CUDA_CALLGRAPH"
	.align	4
	.sectionentsize	8
	.align		4
        /*0000*/ 	.word	0x00000000
	.align		4
        /*0004*/ 	.word	0xffffffff
	.align		4
        /*0008*/ 	.word	index@(_ZN7cutlass13device_kernelINS_4gemm6kernel13GemmUniversalIN4cute5tupleIJiiiiEEENS1_10collective13CollectiveMmaINS1_35MainloopSm100TmaUmmaWarpSpecializedILi2ELi2ELi2ENS5_IJNS4_1CILi2EEENSA_ILi1EEESC_EEEEENS5_IJNSA_ILi256EEESF_SF_EEENS_12float_e4m3_tENS5_IJlSC_lEEESH_SI_NS4_8TiledMMAINS4_8MMA_AtomIJNS4_10MMA_TraitsINS4_25SM100_MMA_F8F6F4_2x1SM_SSEJSH_SH_fSF_SF_NS4_17integral_constantINS4_4UMMA5MajorELSP_0EEESQ_NSN_INSO_7ScaleInELSR_0EEESS_EEEEEENS4_6LayoutINS5_IJSC_SC_SC_EEENS5_IJNSA_ILi0EEESX_SX_EEEEENS5_IJNS4_10UnderscoreES10_S10_EEEEENS4_18SM100_TMA_2SM_LOADENS4_14ComposedLayoutINS4_7SwizzleILi3ELi4ELi3EEENS4_18smem_ptr_flag_bitsILi8EEENSV_INS5_IJNSA_ILi8EEENSA_ILi128EEEEEENS5_IJS1A_SC_EEEEEEEvNS4_8identityES13_S1E_vS1F_EENS_8epilogue10collective18CollectiveEpilogueINS1H_23Sm100TmaWarpSpecializedILi4ELi2ELi64ELb0ELb0EEEJNS5_IJS1A_SF_SF_EEENS5_IJNSV_IS1A_SC_EENSV_INSA_ILi64EEESC_EEEEESH_SI_SH_SI_NS1H_6fusion15FusionCallbacksIS1L_NS1R_17LinearCombinationISH_fSH_fLNS_15FloatRoundStyleE2EEES1M_S1Q_JEEENS4_5SM1004TMEM4LOAD26SM100_TMEM_LOAD_32dp32b64xENS4_13SM90_TMA_LOADENS14_INS15_ILi2ELi4ELi3EEES18_NSV_INS5_IJS19_S1O_EEENS5_IJS1O_SC_EEEEEEENS4_39AutoVectorizingCopyWithAssumedAlignmentILi128EEENS4_14SM90_TMA_STOREES26_S28_S28_EEEvvEEEEvNT_6ParamsE)
	.align		4
        /*000c*/ 	.word	index@(__assertfail)
	.align		4
        /*0010*/ 	.word	0x00000000
	.align		4
        /*0014*/ 	.word	0xfffffffe
	.align		4
        /*0018*/ 	.word	0x00000000
	.align		4
        /*001c*/ 	.word	0xfffffffd
	.align		4
        /*0020*/ 	.word	0x00000000
	.align		4
        /*0024*/ 	.word	0xfffffffc


//--------------------- .nv.constant4             --------------------------
	.section	.nv.constant4,"a",@progbits
	.align	8
	.align		8
.nv.constant4:
        /*0000*/ 	.dword	__assertfail
	.align		8
        /*0008*/ 	.dword	__unnamed_1
	.align		8
        /*0010*/ 	.dword	__unnamed_2
	.align		8
        /*0018*/ 	.dword	__unnamed_3
	.align		8
        /*0020*/ 	.dword	_ZN40_INTERNAL_90eea9f7_4_k_cu_fbd76409_259004cuda3std3__45__cpo5beginE
	.align		8
        /*0028*/ 	.dword	_ZN40_INTERNAL_90eea9f7_4_k_cu_fbd76409_259004cuda3std3__45__cpo3endE
	.align		8
        /*0030*/ 	.dword	_ZN40_INTERNAL_90eea9f7_4_k_cu_fbd76409_259004cuda3std3__45__cpo6cbeginE
	.align		8
        /*0038*/ 	.dword	_ZN40_INTERNAL_90eea9f7_4_k_cu_fbd76409_259004cuda3std3__45__cpo4cendE
	.align		8
        /*0040*/ 	.dword	_ZN40_INTERNAL_90eea9f7_4_k_cu_fbd76409_259004cuda3std3__442_GLOBAL__N__90eea9f7_4_k_cu_fbd76409_259006ignoreE
	.align		8
        /*0048*/ 	.dword	_ZN40_INTERNAL_90eea9f7_4_k_cu_fbd76409_259004cuda3std3__419piecewise_constructE
	.align		8
        /*0050*/ 	.dword	_ZN40_INTERNAL_90eea9f7_4_k_cu_fbd76409_259004cuda3std3__48in_placeE
	.align		8
        /*0058*/ 	.dword	_ZN40_INTERNAL_90eea9f7_4_k_cu_fbd76409_259004cuda3std6ranges3__45__cpo4swapE
	.align		8
        /*0060*/ 	.dword	_ZN40_INTERNAL_90eea9f7_4_k_cu_fbd76409_259004cuda3std6ranges3__45__cpo9iter_moveE
	.align		8
        /*0068*/ 	.dword	_ZN40_INTERNAL_90eea9f7_4_k_cu_fbd76409_259004cute7productE
	.align		8
        /*0070*/ 	.dword	_ZN40_INTERNAL_90eea9f7_4_k_cu_fbd76409_259004cute1_E
	.align		8
        /*0078*/ 	.dword	$str$25
	.align		8
        /*0080*/ 	.dword	$str$26
	.align		8
        /*0088*/ 	.dword	$str$27
	.align		8
        /*0090*/ 	.dword	$str$28


//--------------------- .text._ZN7cutlass13device_kernelINS_4gemm6kernel13GemmUniversalIN4cute5tupleIJiiiiEEENS1_10collective13CollectiveMmaINS1_35MainloopSm100TmaUmmaWarpSpecializedILi2ELi2ELi2ENS5_IJNS4_1CILi2EEENSA_ILi1EEESC_EEEEENS5_IJNSA_ILi256EEESF_SF_EEENS_12float_e4m3_tENS5_IJlSC_lEEESH_SI_NS4_8TiledMMAINS4_8MMA_AtomIJNS4_10MMA_TraitsINS4_25SM100_MMA_F8F6F4_2x1SM_SSEJSH_SH_fSF_SF_NS4_17integral_constantINS4_4UMMA5MajorELSP_0EEESQ_NSN_INSO_7ScaleInELSR_0EEESS_EEEEEENS4_6LayoutINS5_IJSC_SC_SC_EEENS5_IJNSA_ILi0EEESX_SX_EEEEENS5_IJNS4_10UnderscoreES10_S10_EEEEENS4_18SM100_TMA_2SM_LOADENS4_14ComposedLayoutINS4_7SwizzleILi3ELi4ELi3EEENS4_18smem_ptr_flag_bitsILi8EEENSV_INS5_IJNSA_ILi8EEENSA_ILi128EEEEEENS5_IJS1A_SC_EEEEEEEvNS4_8identityES13_S1E_vS1F_EENS_8epilogue10collective18CollectiveEpilogueINS1H_23Sm100TmaWarpSpecializedILi4ELi2ELi64ELb0ELb0EEEJNS5_IJS1A_SF_SF_EEENS5_IJNSV_IS1A_SC_EENSV_INSA_ILi64EEESC_EEEEESH_SI_SH_SI_NS1H_6fusion15FusionCallbacksIS1L_NS1R_17LinearCombinationISH_fSH_fLNS_15FloatRoundStyleE2EEES1M_S1Q_JEEENS4_5SM1004TMEM4LOAD26SM100_TMEM_LOAD_32dp32b64xENS4_13SM90_TMA_LOADENS14_INS15_ILi2ELi4ELi3EEES18_NSV_INS5_IJS19_S1O_EEENS5_IJS1O_SC_EEEEEEENS4_39AutoVectorizingCopyWithAssumedAlignmentILi128EEENS4_14SM90_TMA_STOREES26_S28_S28_EEEvvEEEEvNT_6ParamsE --------------------------
	.section	.text._ZN7cutlass13device_kernelINS_4gemm6kernel13GemmUniversalIN4cute5tupleIJiiiiEEENS1_10collective13CollectiveMmaINS1_35MainloopSm100TmaUmmaWarpSpecializedILi2ELi2ELi2ENS5_IJNS4_1CILi2EEENSA_ILi1EEESC_EEEEENS5_IJNSA_ILi256EEESF_SF_EEENS_12float_e4m3_tENS5_IJlSC_lEEESH_SI_NS4_8TiledMMAINS4_8MMA_AtomIJNS4_10MMA_TraitsINS4_25SM100_MMA_F8F6F4_2x1SM_SSEJSH_SH_fSF_SF_NS4_17integral_constantINS4_4UMMA5MajorELSP_0EEESQ_NSN_INSO_7ScaleInELSR_0EEESS_EEEEEENS4_6LayoutINS5_IJSC_SC_SC_EEENS5_IJNSA_ILi0EEESX_SX_EEEEENS5_IJNS4_10UnderscoreES10_S10_EEEEENS4_18SM100_TMA_2SM_LOADENS4_14ComposedLayoutINS4_7SwizzleILi3ELi4ELi3EEENS4_18smem_ptr_flag_bitsILi8EEENSV_INS5_IJNSA_ILi8EEENSA_ILi128EEEEEENS5_IJS1A_SC_EEEEEEEvNS4_8identityES13_S1E_vS1F_EENS_8epilogue10collective18CollectiveEpilogueINS1H_23Sm100TmaWarpSpecializedILi4ELi2ELi64ELb0ELb0EEEJNS5_IJS1A_SF_SF_EEENS5_IJNSV_IS1A_SC_EENSV_INSA_ILi64EEESC_EEEEESH_SI_SH_SI_NS1H_6fusion15FusionCallbacksIS1L_NS1R_17LinearCombinationISH_fSH_fLNS_15FloatRoundStyleE2EEES1M_S1Q_JEEENS4_5SM1004TMEM4LOAD26SM100_TMEM_LOAD_32dp32b64xENS4_13SM90_TMA_LOADENS14_INS15_ILi2ELi4ELi3EEES18_NSV_INS5_IJS19_S1O_EEENS5_IJS1O_SC_EEEEEEENS4_39AutoVectorizingCopyWithAssumedAlignmentILi128EEENS4_14SM90_TMA_STOREES26_S28_S28_EEEvvEEEEvNT_6ParamsE,"ax",@progbits
	.align	128
.text._ZN7cutlass13device_kernelINS_4gemm6kernel13GemmUniversalIN4cute5tupleIJiiiiEEENS1_10collective13CollectiveMmaINS1_35MainloopSm100TmaUmmaWarpSpecializedILi2ELi2ELi2ENS5_IJNS4_1CILi2EEENSA_ILi1EEESC_EEEEENS5_IJNSA_ILi256EEESF_SF_EEENS_12float_e4m3_tENS5_IJlSC_lEEESH_SI_NS4_8TiledMMAINS4_8MMA_AtomIJNS4_10MMA_TraitsINS4_25SM100_MMA_F8F6F4_2x1SM_SSEJSH_SH_fSF_SF_NS4_17integral_constantINS4_4UMMA5MajorELSP_0EEESQ_NSN_INSO_7ScaleInELSR_0EEESS_EEEEEENS4_6LayoutINS5_IJSC_SC_SC_EEENS5_IJNSA_ILi0EEESX_SX_EEEEENS5_IJNS4_10UnderscoreES10_S10_EEEEENS4_18SM100_TMA_2SM_LOADENS4_14ComposedLayoutINS4_7SwizzleILi3ELi4ELi3EEENS4_18smem_ptr_flag_bitsILi8EEENSV_INS5_IJNSA_ILi8EEENSA_ILi128EEEEEENS5_IJS1A_SC_EEEEEEEvNS4_8identityES13_S1E_vS1F_EENS_8epilogue10collective18CollectiveEpilogueINS1H_23Sm100TmaWarpSpecializedILi4ELi2ELi64ELb0ELb0EEEJNS5_IJS1A_SF_SF_EEENS5_IJNSV_IS1A_SC_EENSV_INSA_ILi64EEESC_EEEEESH_SI_SH_SI_NS1H_6fusion15FusionCallbacksIS1L_NS1R_17LinearCombinationISH_fSH_fLNS_15FloatRoundStyleE2EEES1M_S1Q_JEEENS4_5SM1004TMEM4LOAD26SM100_TMEM_LOAD_32dp32b64xENS4_13SM90_TMA_LOADENS14_INS15_ILi2ELi4ELi3EEES18_NSV_INS5_IJS19_S1O_EEENS5_IJS1O_SC_EEEEEEENS4_39AutoVectorizingCopyWithAssumedAlignmentILi128EEENS4_14SM90_TMA_STOREES26_S28_S28_EEEvvEEEEvNT_6ParamsE:
        .type           _ZN7cutlass13device_kernelINS_4gemm6kernel13GemmUniversalIN4cute5tupleIJiiiiEEENS1_10collective13CollectiveMmaINS1_35MainloopSm100TmaUmmaWarpSpecializedILi2ELi2ELi2ENS5_IJNS4_1CILi2EEENSA_ILi1EEESC_EEEEENS5_IJNSA_ILi256EEESF_SF_EEENS_12float_e4m3_tENS5_IJlSC_lEEESH_SI_NS4_8TiledMMAINS4_8MMA_AtomIJNS4_10MMA_TraitsINS4_25SM100_MMA_F8F6F4_2x1SM_SSEJSH_SH_fSF_SF_NS4_17integral_constantINS4_4UMMA5MajorELSP_0EEESQ_NSN_INSO_7ScaleInELSR_0EEESS_EEEEEENS4_6LayoutINS5_IJSC_SC_SC_EEENS5_IJNSA_ILi0EEESX_SX_EEEEENS5_IJNS4_10UnderscoreES10_S10_EEEEENS4_18SM100_TMA_2SM_LOADENS4_14ComposedLayoutINS4_7SwizzleILi3ELi4ELi3EEENS4_18smem_ptr_flag_bitsILi8EEENSV_INS5_IJNSA_ILi8EEENSA_ILi128EEEEEENS5_IJS1A_SC_EEEEEEEvNS4_8identityES13_S1E_vS1F_EENS_8epilogue10collective18CollectiveEpilogueINS1H_23Sm100TmaWarpSpecializedILi4ELi2ELi64ELb0ELb0EEEJNS5_IJS1A_SF_SF_EEENS5_IJNSV_IS1A_SC_EENSV_INSA_ILi64EEESC_EEEEESH_SI_SH_SI_NS1H_6fusion15FusionCallbacksIS1L_NS1R_17LinearCombinationISH_fSH_fLNS_15FloatRoundStyleE2EEES1M_S1Q_JEEENS4_5SM1004TMEM4LOAD26SM100_TMEM_LOAD_32dp32b64xENS4_13SM90_TMA_LOADENS14_INS15_ILi2ELi4ELi3EEES18_NSV_INS5_IJS19_S1O_EEENS5_IJS1O_SC_EEEEEEENS4_39AutoVectorizingCopyWithAssumedAlignmentILi128EEENS4_14SM90_TMA_STOREES26_S28_S28_EEEvvEEEEvNT_6ParamsE,@function
        .size           _ZN7cutlass13device_kernelINS_4gemm6kernel13GemmUniversalIN4cute5tupleIJiiiiEEENS1_10collective13CollectiveMmaINS1_35MainloopSm100TmaUmmaWarpSpecializedILi2ELi2ELi2ENS5_IJNS4_1CILi2EEENSA_ILi1EEESC_EEEEENS5_IJNSA_ILi256EEESF_SF_EEENS_12float_e4m3_tENS5_IJlSC_lEEESH_SI_NS4_8TiledMMAINS4_8MMA_AtomIJNS4_10MMA_TraitsINS4_25SM100_MMA_F8F6F4_2x1SM_SSEJSH_SH_fSF_SF_NS4_17integral_constantINS4_4UMMA5MajorELSP_0EEESQ_NSN_INSO_7ScaleInELSR_0EEESS_EEEEEENS4_6LayoutINS5_IJSC_SC_SC_EEENS5_IJNSA_ILi0EEESX_SX_EEEEENS5_IJNS4_10UnderscoreES10_S10_EEEEENS4_18SM100_TMA_2SM_LOADENS4_14ComposedLayoutINS4_7SwizzleILi3ELi4ELi3EEENS4_18smem_ptr_flag_bitsILi8EEENSV_INS5_IJNSA_ILi8EEENSA_ILi128EEEEEENS5_IJS1A_SC_EEEEEEEvNS4_8identityES13_S1E_vS1F_EENS_8epilogue10collective18CollectiveEpilogueINS1H_23Sm100TmaWarpSpecializedILi4ELi2ELi64ELb0ELb0EEEJNS5_IJS1A_SF_SF_EEENS5_IJNSV_IS1A_SC_EENSV_INSA_ILi64EEESC_EEEEESH_SI_SH_SI_NS1H_6fusion15FusionCallbacksIS1L_NS1R_17LinearCombinationISH_fSH_fLNS_15FloatRoundStyleE2EEES1M_S1Q_JEEENS4_5SM1004TMEM4LOAD26SM100_TMEM_LOAD_32dp32b64xENS4_13SM90_TMA_LOADENS14_INS15_ILi2ELi4ELi3EEES18_NSV_INS5_IJS19_S1O_EEENS5_IJS1O_SC_EEEEEEENS4_39AutoVectorizingCopyWithAssumedAlignmentILi128EEENS4_14SM90_TMA_STOREES26_S28_S28_EEEvvEEEEvNT_6ParamsE,(.L_x_182 - _ZN7cutlass13device_kernelINS_4gemm6kernel13GemmUniversalIN4cute5tupleIJiiiiEEENS1_10collective13CollectiveMmaINS1_35MainloopSm100TmaUmmaWarpSpecializedILi2ELi2ELi2ENS5_IJNS4_1CILi2EEENSA_ILi1EEESC_EEEEENS5_IJNSA_ILi256EEESF_SF_EEENS_12float_e4m3_tENS5_IJlSC_lEEESH_SI_NS4_8TiledMMAINS4_8MMA_AtomIJNS4_10MMA_TraitsINS4_25SM100_MMA_F8F6F4_2x1SM_SSEJSH_SH_fSF_SF_NS4_17integral_constantINS4_4UMMA5MajorELSP_0EEESQ_NSN_INSO_7ScaleInELSR_0EEESS_EEEEEENS4_6LayoutINS5_IJSC_SC_SC_EEENS5_IJNSA_ILi0EEESX_SX_EEEEENS5_IJNS4_10UnderscoreES10_S10_EEEEENS4_18SM100_TMA_2SM_LOADENS4_14ComposedLayoutINS4_7SwizzleILi3ELi4ELi3EEENS4_18smem_ptr_flag_bitsILi8EEENSV_INS5_IJNSA_ILi8EEENSA_ILi128EEEEEENS5_IJS1A_SC_EEEEEEEvNS4_8identityES13_S1E_vS1F_EENS_8epilogue10collective18CollectiveEpilogueINS1H_23Sm100TmaWarpSpecializedILi4ELi2ELi64ELb0ELb0EEEJNS5_IJS1A_SF_SF_EEENS5_IJNSV_IS1A_SC_EENSV_INSA_ILi64EEESC_EEEEESH_SI_SH_SI_NS1H_6fusion15FusionCallbacksIS1L_NS1R_17LinearCombinationISH_fSH_fLNS_15FloatRoundStyleE2EEES1M_S1Q_JEEENS4_5SM1004TMEM4LOAD26SM100_TMEM_LOAD_32dp32b64xENS4_13SM90_TMA_LOADENS14_INS15_ILi2ELi4ELi3EEES18_NSV_INS5_IJS19_S1O_EEENS5_IJS1O_SC_EEEEEEENS4_39AutoVectorizingCopyWithAssumedAlignmentILi128EEENS4_14SM90_TMA_STOREES26_S28_S28_EEEvvEEEEvNT_6ParamsE)
        .other          _ZN7cutlass13device_kernelINS_4gemm6kernel13GemmUniversalIN4cute5tupleIJiiiiEEENS1_10collective13CollectiveMmaINS1_35MainloopSm100TmaUmmaWarpSpecializedILi2ELi2ELi2ENS5_IJNS4_1CILi2EEENSA_ILi1EEESC_EEEEENS5_IJNSA_ILi256EEESF_SF_EEENS_12float_e4m3_tENS5_IJlSC_lEEESH_SI_NS4_8TiledMMAINS4_8MMA_AtomIJNS4_10MMA_TraitsINS4_25SM100_MMA_F8F6F4_2x1SM_SSEJSH_SH_fSF_SF_NS4_17integral_constantINS4_4UMMA5MajorELSP_0EEESQ_NSN_INSO_7ScaleInELSR_0EEESS_EEEEEENS4_6LayoutINS5_IJSC_SC_SC_EEENS5_IJNSA_ILi0EEESX_SX_EEEEENS5_IJNS4_10UnderscoreES10_S10_EEEEENS4_18SM100_TMA_2SM_LOADENS4_14ComposedLayoutINS4_7SwizzleILi3ELi4ELi3EEENS4_18smem_ptr_flag_bitsILi8EEENSV_INS5_IJNSA_ILi8EEENSA_ILi128EEEEEENS5_IJS1A_SC_EEEEEEEvNS4_8identityES13_S1E_vS1F_EENS_8epilogue10collective18CollectiveEpilogueINS1H_23Sm100TmaWarpSpecializedILi4ELi2ELi64ELb0ELb0EEEJNS5_IJS1A_SF_SF_EEENS5_IJNSV_IS1A_SC_EENSV_INSA_ILi64EEESC_EEEEESH_SI_SH_SI_NS1H_6fusion15FusionCallbacksIS1L_NS1R_17LinearCombinationISH_fSH_fLNS_15FloatRoundStyleE2EEES1M_S1Q_JEEENS4_5SM1004TMEM4LOAD26SM100_TMEM_LOAD_32dp32b64xENS4_13SM90_TMA_LOADENS14_INS15_ILi2ELi4ELi3EEES18_NSV_INS5_IJS19_S1O_EEENS5_IJS1O_SC_EEEEEEENS4_39AutoVectorizingCopyWithAssumedAlignmentILi128EEENS4_14SM90_TMA_STOREES26_S28_S28_EEEvvEEEEvNT_6ParamsE,@"STO_CUDA_ENTRY STV_DEFAULT"
_ZN7cutlass13device_kernelINS_4gemm6kernel13GemmUniversalIN4cute5tupleIJiiiiEEENS1_10collective13CollectiveMmaINS1_35MainloopSm100TmaUmmaWarpSpecializedILi2ELi2ELi2ENS5_IJNS4_1CILi2EEENSA_ILi1EEESC_EEEEENS5_IJNSA_ILi256EEESF_SF_EEENS_12float_e4m3_tENS5_IJlSC_lEEESH_SI_NS4_8TiledMMAINS4_8MMA_AtomIJNS4_10MMA_TraitsINS4_25SM100_MMA_F8F6F4_2x1SM_SSEJSH_SH_fSF_SF_NS4_17integral_constantINS4_4UMMA5MajorELSP_0EEESQ_NSN_INSO_7ScaleInELSR_0EEESS_EEEEEENS4_6LayoutINS5_IJSC_SC_SC_EEENS5_IJNSA_ILi0EEESX_SX_EEEEENS5_IJNS4_10UnderscoreES10_S10_EEEEENS4_18SM100_TMA_2SM_LOADENS4_14ComposedLayoutINS4_7SwizzleILi3ELi4ELi3EEENS4_18smem_ptr_flag_bitsILi8EEENSV_INS5_IJNSA_ILi8EEENSA_ILi128EEEEEENS5_IJS1A_SC_EEEEEEEvNS4_8identityES13_S1E_vS1F_EENS_8epilogue10collective18CollectiveEpilogueINS1H_23Sm100TmaWarpSpecializedILi4ELi2ELi64ELb0ELb0EEEJNS5_IJS1A_SF_SF_EEENS5_IJNSV_IS1A_SC_EENSV_INSA_ILi64EEESC_EEEEESH_SI_SH_SI_NS1H_6fusion15FusionCallbacksIS1L_NS1R_17LinearCombinationISH_fSH_fLNS_15FloatRoundStyleE2EEES1M_S1Q_JEEENS4_5SM1004TMEM4LOAD26SM100_TMEM_LOAD_32dp32b64xENS4_13SM90_TMA_LOADENS14_INS15_ILi2ELi4ELi3EEES18_NSV_INS5_IJS19_S1O_EEENS5_IJS1O_SC_EEEEEEENS4_39AutoVectorizingCopyWithAssumedAlignmentILi128EEENS4_14SM90_TMA_STOREES26_S28_S28_EEEvvEEEEvNT_6ParamsE:
[----:B------:R-:W1:Y:S01]  /*0000*/  LDC R1, c[0x0][0x37c] ;  /* 0x0000df00ff017b82 */ /* 0x000e620000000800 */
[----:B------:R-:W2:Y:S01]  /*0010*/  S2R R185, SR_TID.X ;  /* 0x0000000000b97919 */ /* 0x000ea20000002100 */
[----:B------:R-:W3:Y:S06]  /*0020*/  LDCU.64 UR6, c[0x0][0x890] ;  /* 0x00011200ff0677ac */ /* 0x000eec0008000a00 */
[----:B------:R-:W4:Y:S01]  /*0030*/  S2UR UR37, SR_CgaCtaId ;  /* 0x00000000002579c3 */ /* 0x000f220000008800 */
[----:B------:R-:W-:Y:S02]  /*0040*/  PRMT R171, RZ, 0x7610, R171 ;  /* 0x00007610ffab7816 */ /* 0x000fe400000000ab */
[----:B------:R-:W-:Y:S01]  /*0050*/  ELECT P1, URZ, PT ;  /* 0x0000000000ff782f */ /* 0x000fe20003820000 */
[----:B------:R-:W1:Y:S01]  /*0060*/  LDCU.64 UR46, c[0x0][0x358] ;  /* 0x00006b00ff2e77ac */ /* 0x000e620008000a00 */
[----:B---3--:R-:W-:-:S04]  /*0070*/  UISETP.NE.U32.AND UP0, UPT, UR6, URZ, UPT ;  /* 0x000000ff0600728c */ /* 0x008fc8000bf05070 */
[----:B------:R-:W-:Y:S02]  /*0080*/  UISETP.NE.AND.EX UP0, UPT, UR7, URZ, UPT, UP0 ;  /* 0x000000ff0700728c */ /* 0x000fe4000bf05300 */
[----:B----4-:R-:W-:Y:S02]  /*0090*/  ULOP3.LUT UR5, UR37, 0x1, URZ, 0xc0, !UPT ;  /* 0x0000000125057892 */ /* 0x010fe4000f8ec0ff */
[----:B------:R-:W-:Y:S01]  /*00a0*/  ULOP3.LUT UR4, UR37, 0x1, URZ, 0x3c, !UPT ;  /* 0x0000000125047892 */ /* 0x000fe2000f8e3cff */
[----:B--2---:R-:W-:-:S05]  /*00b0*/  SHF.R.U32.HI R173, RZ, 0x5, R185 ;  /* 0x00000005ffad7819 */ /* 0x004fca00000116b9 */
[----:B------:R-:W2:Y:S02]  /*00c0*/  SHFL.IDX PT, R0, R173, RZ, 0x1f ;  /* 0x00001fffad007589 */ /* 0x000ea400000e0000 */
[----:B--2---:R-:W-:Y:S01]  /*00d0*/  R2UR UR10, R0 ;  /* 0x00000000000a72ca */ /* 0x004fe200000e0000 */
[----:B-1----:R-:W-:-:S14]  /*00e0*/  BRA.U UP0, `(.L_x_0) ;  /* 0x00000001002c7547 */ /* 0x002fdc000b800000 */
[----:B------:R-:W1:Y:S02]  /*00f0*/  LDCU.64 UR8, c[0x0][0x888] ;  /* 0x00011100ff0877ac */ /* 0x000e640008000a00 */
[----:B-1----:R-:W-:-:S04]  /*0100*/  UISETP.NE.U32.AND UP0, UPT, UR8, URZ, UPT ;  /* 0x000000ff0800728c */ /* 0x002fc8000bf05070 */
[----:B------:R-:W-:-:S09]  /*0110*/  UISETP.NE.AND.EX UP0, UPT, UR9, URZ, UPT, UP0 ;  /* 0x000000ff0900728c */ /* 0x000fd2000bf05300 */
[----:B------:R-:W-:Y:S05]  /*0120*/  BRA.U !UP0, `(.L_x_1) ;  /* 0x0000000108107547 */ /* 0x000fea000b800000 */
[----:B------:R-:W1:Y:S02]  /*0130*/  LDC.64 R2, c[0x0][0x888] ;  /* 0x00022200ff027b82 */ /* 0x000e640000000a00 */
[----:B-1----:R1:W5:Y:S01]  /*0140*/  LDG.E R81, desc[UR46][R2.64] ;  /* 0x0000002e02517981 */ /* 0x002362000c1e1900 */
[----:B------:R-:W-:Y:S01]  /*0150*/  HFMA2 R171, -RZ, RZ, 0, 5.9604644775390625e-08 ;  /* 0x00000001ffab7431 */ /* 0x000fe200000001ff */
[----:B------:R-:W-:Y:S05]  /*0160*/  BRA `(.L_x_0) ;  /* 0x00000000000c7947 */ /* 0x000fea0003800000 */
.L_x_1:
[----:B------:R-:W1:Y:S01]  /*0170*/  LDCU UR8, c[0x0][0x880] ;  /* 0x00011000ff0877ac */ /* 0x000e620008000800 */
[----:B------:R-:W-:Y:S01]  /*0180*/  HFMA2 R171, -RZ, RZ, 0, 5.9604644775390625e-08 ;  /* 0x00000001ffab7431 */ /* 0x000fe200000001ff */
[----:B-1----:R-:W-:-:S07]  /*0190*/  MOV R81, UR8 ;  /* 0x0000000800517c02 */ /* 0x002fce0008000f00 */
.L_x_0:
[----:B------:R-:W2:Y:S02]  /*01a0*/  LDCU.64 UR8, c[0x0][0x8b0] ;  /* 0x00011600ff0877ac */ /* 0x000ea40008000a00 */
[----:B--2---:R-:W-:-:S04]  /*01b0*/  UISETP.NE.U32.AND UP0, UPT, UR8, URZ, UPT ;  /* 0x000000ff0800728c */ /* 0x004fc8000bf05070 */
[----:B------:R-:W-:-:S09]  /*01c0*/  UISETP.NE.AND.EX UP0, UPT, UR9, URZ, UPT, UP0 ;  /* 0x000000ff0900728c */ /* 0x000fd2000bf05300 */
[----:B------:R-:W-:Y:S05]  /*01d0*/  BRA.U UP0, `(.L_x_2) ;  /* 0x0000000100247547 */ /* 0x000fea000b800000 */
[----:B------:R-:W2:Y:S02]  /*01e0*/  LDCU.64 UR8, c[0x0][0x8a8] ;  /* 0x00011500ff0877ac */ /* 0x000ea40008000a00 */
[----:B--2---:R-:W-:-:S04]  /*01f0*/  UISETP.NE.U32.AND UP0, UPT, UR8, URZ, UPT ;  /* 0x000000ff0800728c */ /* 0x004fc8000bf05070 */
[----:B------:R-:W-:-:S09]  /*0200*/  UISETP.NE.AND.EX UP0, UPT, UR9, URZ, UPT, UP0 ;  /* 0x000000ff0900728c */ /* 0x000fd2000bf05300 */
[----:B------:R-:W-:Y:S05]  /*0210*/  BRA.U !UP0, `(.L_x_3) ;  /* 0x00000001080c7547 */ /* 0x000fea000b800000 */
[----:B------:R-:W2:Y:S02]  /*0220*/  LDC.64 R78, c[0x0][0x8a8] ;  /* 0x00022a00ff4e7b82 */ /* 0x000ea40000000a00 */
[----:B--2---:R2:W5:Y:S01]  /*0230*/  LDG.E R78, desc[UR46][R78.64] ;  /* 0x0000002e4e4e7981 */ /* 0x004562000c1e1900 */
[----:B------:R-:W-:Y:S05]  /*0240*/  BRA `(.L_x_2) ;  /* 0x0000000000087947 */ /* 0x000fea0003800000 */
.L_x_3:
[----:B------:R-:W2:Y:S02]  /*0250*/  LDCU UR8, c[0x0][0x8a0] ;  /* 0x00011400ff0877ac */ /* 0x000ea40008000800 */
[----:B--2---:R-:W-:Y:S02]  /*0260*/  MOV R78, UR8 ;  /* 0x00000008004e7c02 */ /* 0x004fe40008000f00 */
.L_x_2:
[----:B------:R-:W-:Y:S01]  /*0270*/  IMAD.U32 R0, RZ, RZ, UR10 ;  /* 0x0000000aff007e24 */ /* 0x000fe2000f8e00ff */
[----:B------:R-:W-:Y:S04]  /*0280*/  BSSY.RECONVERGENT B0, `(.L_x_4) ;  /* 0x000000c000007945 */ /* 0x000fe80003800200 */
[C---:B------:R-:W-:Y:S02]  /*0290*/  ISETP.NE.OR P2, PT, R0.reuse, 0x1, !P1 ;  /* 0x000000010000780c */ /* 0x040fe40004f45670 */
[----:B------:R-:W-:-:S11]  /*02a0*/  ISETP.NE.OR P0, PT, R0, 0x3, !P1 ;  /* 0x000000030000780c */ /* 0x000fd60004f05670 */
[----:B------:R-:W-:Y:S05]  /*02b0*/  @P2 BRA `(.L_x_5) ;  /* 0x0000000000202947 */ /* 0x000fea0003800000 */
[----:B------:R-:W3:Y:S02]  /*02c0*/  LDCU.64 UR8, c[0x0][0x348] ;  /* 0x00006900ff0877ac */ /* 0x000ee40008000a00 */
[----:B---3--:R-:W-:Y:S02]  /*02d0*/  UIADD3 UR12, UP1, UPT, UR8, 0x80, URZ ;  /* 0x00000080080c7890 */ /* 0x008fe4000ff3e0ff */
[----:B------:R-:W-:Y:S02]  /*02e0*/  UIADD3 UR8, UP0, UPT, UR8, 0x180, URZ ;  /* 0x0000018008087890 */ /* 0x000fe4000ff1e0ff */
[----:B------:R-:W-:Y:S02]  /*02f0*/  UIADD3.X UR13, UPT, UPT, URZ, UR9, URZ, UP1, !UPT ;  /* 0x00000009ff0d7290 */ /* 0x000fe40008ffe4ff */
[----:B------:R-:W-:-:S07]  /*0300*/  UIADD3.X UR9, UPT, UPT, URZ, UR9, URZ, UP0, !UPT ;  /* 0x00000009ff097290 */ /* 0x000fce00087fe4ff */
[----:B------:R3:W-:Y:S02]  /*0310*/  UTMACCTL.PF [UR12] ;  /* 0x000000000c0079b9 */ /* 0x0007e40008040000 */
[----:B------:R3:W-:Y:S02]  /*0320*/  UTMACCTL.PF [UR8] ;  /* 0x00000000080079b9 */ /* 0x0007e40008040000 */
[----:B---3--:R-:W-:Y:S01]  /*0330*/  NOP ;  /* 0x0000000000007918 */ /* 0x008fe20000000000 */
.L_x_5:
[----:B------:R-:W-:Y:S05]  /*0340*/  BSYNC.RECONVERGENT B0 ;  /* 0x0000000000007941 */ /* 0x000fea0003800200 */
.L_x_4:
[----:B------:R-:W-:Y:S04]  /*0350*/  BSSY.RECONVERGENT B0, `(.L_x_6) ;  /* 0x000000a000007945 */ /* 0x000fe80003800200 */
        /* <DEDUP_REMOVED lines=9> */
.L_x_7:
[----:B------:R-:W-:Y:S05]  /*03f0*/  BSYNC.RECONVERGENT B0 ;  /* 0x0000000000007941 */ /* 0x000fea0003800200 */
.L_x_6:
[----:B------:R-:W3:Y:S01]  /*0400*/  LDCU.64 UR8, c[0x0][0x888] ;  /* 0x00011100ff0877ac */ /* 0x000ee20008000a00 */
[----:B------:R-:W-:Y:S02]  /*0410*/  UISETP.EQ.U32.AND UP1, UPT, UR6, URZ, UPT ;  /* 0x000000ff0600728c */ /* 0x000fe4000bf22070 */
[----:B------:R-:W-:Y:S02]  /*0420*/  UPLOP3.LUT UP5, UPT, UPT, UPT, UPT, 0x80, 0x8 ;  /* 0x000000000008789c */ /* 0x000fe40003faf070 */
[----:B---3--:R-:W-:-:S04]  /*0430*/  UISETP.NE.U32.AND UP0, UPT, UR8, URZ, UPT ;  /* 0x000000ff0800728c */ /* 0x008fc8000bf05070 */
[----:B------:R-:W-:-:S04]  /*0440*/  UISETP.NE.AND.EX UP0, UPT, UR9, URZ, UPT, UP0 ;  /* 0x000000ff0900728c */ /* 0x000fc8000bf05300 */
[----:B------:R-:W-:-:S04]  /*0450*/  UISETP.EQ.OR.EX UP2, UPT, UR7, URZ, !UP0, UP1 ;  /* 0x000000ff0700728c */ /* 0x000fc8000c742710 */
[----:B------:R-:W-:-:S05]  /*0460*/  UP2UR UR50, UPR, URZ, 0x4 ;  /* 0x00000004ff327883 */ /* 0x000fca0008000000 */
[----:B------:R-:W-:Y:S07]  /*0470*/  BRA.U !UP2, `(.L_x_8) ;  /* 0x000000010a207547 */ /* 0x000fee000b800000 */
[----:B------:R-:W-:Y:S01]  /*0480*/  UISETP.NE.U32.AND UP2, UPT, UR6, URZ, UPT ;  /* 0x000000ff0600728c */ /* 0x000fe2000bf45070 */
[----:B-----5:R-:W-:Y:S01]  /*0490*/  FSETP.NEU.AND P0, PT, R81, RZ, PT ;  /* 0x000000ff5100720b */ /* 0x020fe20003f0d000 */
[----:B------:R-:W-:Y:S02]  /*04a0*/  USEL UR6, URZ, 0xffffffff, UP0 ;  /* 0xffffffffff067887 */ /* 0x000fe40008000000 */
[----:B------:R-:W-:-:S10]  /*04b0*/  UISETP.NE.AND.EX UP2, UPT, UR7, URZ, UPT, UP2 ;  /* 0x000000ff0700728c */ /* 0x000fd4000bf45320 */
[----:B------:R-:W-:Y:S01]  /*04c0*/  VOTEU.ANY UP1, P0 ;  /* 0x0000000000ff7886 */ /* 0x000fe20000020100 */
[----:B------:R-:W-:-:S04]  /*04d0*/  @!UP2 USEL UR6, URZ, 0xffffffff, UP1 ;  /* 0xffffffffff06a887 */ /* 0x000fc80008800000 */
[----:B------:R-:W-:-:S04]  /*04e0*/  ULOP3.LUT UR6, UR6, 0x1, URZ, 0xc0, !UPT ;  /* 0x0000000106067892 */ /* 0x000fc8000f8ec0ff */
[----:B------:R-:W-:-:S11]  /*04f0*/  UISETP.NE.U32.AND UP5, UPT, UR6, 0x1, UPT ;  /* 0x000000010600788c */ /* 0x000fd6000bfa5070 */
.L_x_8:
[----:B------:R-:W3:Y:S01]  /*0500*/  SHFL.IDX PT, R0, R173, RZ, 0x1f ;  /* 0x00001fffad007589 */ /* 0x000ee200000e0000 */
[----:B------:R-:W-:-:S04]  /*0510*/  UISETP.NE.AND UP1, UPT, UR10, 0x2, UPT ;  /* 0x000000020a00788c */ /* 0x000fc8000bf25270 */
[----:B------:R-:W-:Y:S02]  /*0520*/  UISETP.EQ.AND UP2, UPT, UR5, URZ, !UP1 ;  /* 0x000000ff0500728c */ /* 0x000fe4000cf42270 */
[----:B------:R-:W-:-:S04]  /*0530*/  USEL UR7, URZ, 0x1, UP1 ;  /* 0x00000001ff077887 */ /* 0x000fc80008800000 */
[----:B------:R-:W-:Y:S02]  /*0540*/  PLOP3.LUT P5, PT, P1, PT, UP2, 0x80, 0x8 ;  /* 0x000000000008781c */ /* 0x000fe40000faf028 */
[----:B---3--:R-:W-:-:S13]  /*0550*/  ISETP.NE.AND P0, PT, R0, RZ, PT ;  /* 0x000000ff0000720c */ /* 0x008fda0003f05270 */
[----:B------:R-:W-:Y:S05]  /*0560*/  @P0 BRA `(.L_x_9) ;  /* 0x0000000000340947 */ /* 0x000fea0003800000 */
[----:B------:R-:W-:Y:S01]  /*0570*/  UMOV UR8, 0x400 ;  /* 0x0000040000087882 */ /* 0x000fe20000000000 */
[----:B------:R-:W-:Y:S01]  /*0580*/  UMOV UR6, 0x1 ;  /* 0x0000000100067882 */ /* 0x000fe20000000000 */
[----:B------:R-:W-:Y:S02]  /*0590*/  ULEA UR8, UR37, UR8, 0x18 ;  /* 0x0000000825087291 */ /* 0x000fe4000f8ec0ff */
[----:B------:R-:W-:-:S04]  /*05a0*/  UIADD3 UR12, UPT, UPT, -UR6, 0x100000, URZ ;  /* 0x00100000060c7890 */ /* 0x000fc8000fffe1ff */
[----:B------:R-:W-:Y:S02]  /*05b0*/  USHF.L.U32 UR13, UR12, 0xb, URZ ;  /* 0x0000000b0c0d7899 */ /* 0x000fe400080006ff */
[----:B------:R-:W-:Y:S01]  /*05c0*/  USHF.L.U32 UR12, UR12, 0x1, URZ ;  /* 0x000000010c0c7899 */ /* 0x000fe200080006ff */
[----:B------:R-:W-:Y:S01]  /*05d0*/  ELECT P0, URZ, PT ;  /* 0x0000000000ff782f */ /* 0x000fe20003800000 */
[----:B------:R-:W3:Y:S10]  /*05e0*/  FENCE.VIEW.ASYNC.S ;  /* 0x00000000000073c6 */ /* 0x000ef40000000000 */
[----:B---3--:R3:W4:Y:S01]  /*05f0*/  SYNCS.EXCH.64 URZ, [UR8], UR12 ;  /* 0x0000000c08ff75b2 */ /* 0x0087220008000100 */
[----:B------:R3:W1:Y:S01]  /*0600*/  SYNCS.EXCH.64 URZ, [UR8+0x10], UR12 ;  /* 0x0000100c08ff75b2 */ /* 0x0006620008000100 */
[----:B------:R3:W1:Y:S01]  /*0610*/  SYNCS.EXCH.64 URZ, [UR8+0x8], UR12 ;  /* 0x0000080c08ff75b2 */ /* 0x0006620008000100 */
[----:B------:R3:W1:Y:S01]  /*0620*/  SYNCS.EXCH.64 URZ, [UR8+0x18], UR12 ;  /* 0x0000180c08ff75b2 */ /* 0x0006620008000100 */
[----:B------:R-:W-:Y:S01]  /*0630*/  NOP ;  /* 0x0000000000007918 */ /* 0x000fe20000000000 */
.L_x_9:
[----:B------:R-:W2:Y:S01]  /*0640*/  SHFL.IDX PT, R0, R173, RZ, 0x1f ;  /* 0x00001fffad007589 */ /* 0x000ea200000e0000 */
[----:B------:R-:W-:Y:S01]  /*0650*/  NOP ;  /* 0x0000000000007918 */ /* 0x000fe20000000000 */
[----:B--2---:R-:W-:-:S13]  /*0660*/  ISETP.NE.AND P0, PT, R0, 0x1, PT ;  /* 0x000000010000780c */ /* 0x004fda0003f05270 */
[----:B------:R-:W-:Y:S05]  /*0670*/  @P0 BRA `(.L_x_10) ;  /* 0x0000000000540947 */ /* 0x000fea0003800000 */
[----:B------:R-:W-:Y:S01]  /*0680*/  UMOV UR9, 0x400 ;  /* 0x0000040000097882 */ /* 0x000fe20000000000 */
[----:B---3--:R-:W-:Y:S01]  /*0690*/  UMOV UR8, 0x20 ;  /* 0x0000002000087882 */ /* 0x008fe20000000000 */
[----:B------:R-:W-:Y:S01]  /*06a0*/  UMOV UR6, 0x80 ;  /* 0x0000008000067882 */ /* 0x000fe20000000000 */
[----:B------:R-:W-:Y:S02]  /*06b0*/  ULEA UR9, UR37, UR9, 0x18 ;  /* 0x0000000925097291 */ /* 0x000fe4000f8ec0ff */
[----:B------:R-:W-:-:S04]  /*06c0*/  UIADD3 UR12, UPT, UPT, -UR8, 0x100000, URZ ;  /* 0x00100000080c7890 */ /* 0x000fc8000fffe1ff */
[----:B------:R-:W-:Y:S02]  /*06d0*/  USHF.L.U32 UR13, UR12, 0xb, URZ ;  /* 0x0000000b0c0d7899 */ /* 0x000fe400080006ff */
[----:B------:R-:W-:Y:S02]  /*06e0*/  USHF.L.U32 UR12, UR12, 0x1, URZ ;  /* 0x000000010c0c7899 */ /* 0x000fe400080006ff */
[----:B------:R-:W-:-:S04]  /*06f0*/  UIADD3 UR14, UPT, UPT, -UR6, 0x100000, URZ ;  /* 0x00100000060e7890 */ /* 0x000fc8000fffe1ff */
[----:B------:R-:W-:Y:S02]  /*0700*/  USHF.L.U32 UR15, UR14, 0xb, URZ ;  /* 0x0000000b0e0f7899 */ /* 0x000fe400080006ff */
[----:B------:R-:W-:Y:S01]  /*0710*/  USHF.L.U32 UR14, UR14, 0x1, URZ ;  /* 0x000000010e0e7899 */ /* 0x000fe200080006ff */
[----:B------:R-:W-:Y:S01]  /*0720*/  ELECT P0, URZ, PT ;  /* 0x0000000000ff782f */ /* 0x000fe20003800000 */
[----:B------:R-:W2:Y:S02]  /*0730*/  FENCE.VIEW.ASYNC.S ;  /* 0x00000000000073c6 */ /* 0x000ea40000000000 */
[----:B--2---:R2:W3:Y:S08]  /*0740*/  SYNCS.EXCH.64 URZ, [UR9+0x20], UR12 ;  /* 0x0000200c09ff75b2 */ /* 0x0044f00008000100 */
[----:B------:R2:W1:Y:S01]  /*0750*/  SYNCS.EXCH.64 URZ, [UR9+0x40], UR14 ;  /* 0x0000400e09ff75b2 */ /* 0x0004620008000100 */
[----:B------:R2:W1:Y:S01]  /*0760*/  SYNCS.EXCH.64 URZ, [UR9+0x28], UR12 ;  /* 0x0000280c09ff75b2 */ /* 0x0004620008000100 */
[----:B------:R2:W1:Y:S01]  /*0770*/  SYNCS.EXCH.64 URZ, [UR9+0x48], UR14 ;  /* 0x0000480e09ff75b2 */ /* 0x0004620008000100 */
[----:B------:R2:W1:Y:S01]  /*0780*/  SYNCS.EXCH.64 URZ, [UR9+0x30], UR12 ;  /* 0x0000300c09ff75b2 */ /* 0x0004620008000100 */
[----:B------:R2:W1:Y:S01]  /*0790*/  SYNCS.EXCH.64 URZ, [UR9+0x50], UR14 ;  /* 0x0000500e09ff75b2 */ /* 0x0004620008000100 */
[----:B------:R2:W1:Y:S01]  /*07a0*/  SYNCS.EXCH.64 URZ, [UR9+0x38], UR12 ;  /* 0x0000380c09ff75b2 */ /* 0x0004620008000100 */
[----:B------:R2:W1:Y:S01]  /*07b0*/  SYNCS.EXCH.64 URZ, [UR9+0x58], UR14 ;  /* 0x0000580e09ff75b2 */ /* 0x0004620008000100 */
[----:B------:R-:W-:Y:S01]  /*07c0*/  NOP ;  /* 0x0000000000007918 */ /* 0x000fe20000000000 */
.L_x_10:
[----:B------:R-:W4:Y:S01]  /*07d0*/  SHFL.IDX PT, R0, R173, RZ, 0x1f ;  /* 0x00001fffad007589 */ /* 0x000f2200000e0000 */
[----:B------:R-:W-:Y:S01]  /*07e0*/  NOP ;  /* 0x0000000000007918 */ /* 0x000fe20000000000 */
[----:B----4-:R-:W-:-:S13]  /*07f0*/  ISETP.NE.AND P0, PT, R0, 0x3, PT ;  /* 0x000000030000780c */ /* 0x010fda0003f05270 */
[----:B------:R-:W-:Y:S05]  /*0800*/  @P0 BRA `(.L_x_11) ;  /* 0x00000000002c0947 */ /* 0x000fea0003800000 */
[----:B---3--:R-:W-:Y:S01]  /*0810*/  UMOV UR8, 0x400 ;  /* 0x0000040000087882 */ /* 0x008fe20000000000 */
[----:B------:R-:W-:Y:S01]  /*0820*/  UMOV UR6, 0x20 ;  /* 0x0000002000067882 */ /* 0x000fe20000000000 */
[----:B------:R-:W-:Y:S02]  /*0830*/  ULEA UR8, UR37, UR8, 0x18 ;  /* 0x0000000825087291 */ /* 0x000fe4000f8ec0ff */
[----:B--2---:R-:W-:-:S04]  /*0840*/  UIADD3 UR12, UPT, UPT, -UR6, 0x100000, URZ ;  /* 0x00100000060c7890 */ /* 0x004fc8000fffe1ff */
[----:B------:R-:W-:Y:S02]  /*0850*/  USHF.L.U32 UR13, UR12, 0xb, URZ ;  /* 0x0000000b0c0d7899 */ /* 0x000fe400080006ff */
[----:B------:R-:W-:Y:S01]  /*0860*/  USHF.L.U32 UR12, UR12, 0x1, URZ ;  /* 0x000000010c0c7899 */ /* 0x000fe200080006ff */
[----:B------:R-:W-:Y:S01]  /*0870*/  ELECT P0, URZ, PT ;  /* 0x0000000000ff782f */ /* 0x000fe20003800000 */
[----:B------:R-:W2:Y:S10]  /*0880*/  FENCE.VIEW.ASYNC.S ;  /* 0x00000000000073c6 */ /* 0x000eb40000000000 */
[----:B--2---:R4:W2:Y:S01]  /*0890*/  SYNCS.EXCH.64 URZ, [UR8+0x60], UR12 ;  /* 0x0000600c08ff75b2 */ /* 0x0048a20008000100 */
[----:B------:R4:W3:Y:S02]  /*08a0*/  SYNCS.EXCH.64 URZ, [UR8+0x68], UR12 ;  /* 0x0000680c08ff75b2 */ /* 0x0008e40008000100 */
[----:B----4-:R-:W-:Y:S01]  /*08b0*/  NOP ;  /* 0x0000000000007918 */ /* 0x010fe20000000000 */
.L_x_11:
[----:B------:R-:W4:Y:S01]  /*08c0*/  SHFL.IDX PT, R0, R173, RZ, 0x1f ;  /* 0x00001fffad007589 */ /* 0x000f2200000e0000 */
[----:B------:R-:W-:Y:S01]  /*08d0*/  NOP ;  /* 0x0000000000007918 */ /* 0x000fe20000000000 */
[----:B----4-:R-:W-:-:S13]  /*08e0*/  ISETP.NE.AND P0, PT, R0, 0x4, PT ;  /* 0x000000040000780c */ /* 0x010fda0003f05270 */
[----:B------:R-:W-:Y:S05]  /*08f0*/  @P0 BRA `(.L_x_12) ;  /* 0x0000000000480947 */ /* 0x000fea0003800000 */
[----:B--2---:R-:W-:Y:S01]  /*0900*/  UMOV UR9, 0x1e0 ;  /* 0x000001e000097882 */ /* 0x004fe20000000000 */
[----:B---3--:R-:W-:Y:S01]  /*0910*/  UMOV UR8, 0x400 ;  /* 0x0000040000087882 */ /* 0x008fe20000000000 */
[----:B------:R-:W-:Y:S01]  /*0920*/  USEL UR9, UR9, 0x1a0, UP5 ;  /* 0x000001a009097887 */ /* 0x000fe2000a800000 */
        /* <DEDUP_REMOVED lines=10> */
[----:B--2---:R4:W2:Y:S08]  /*09d0*/  SYNCS.EXCH.64 URZ, [UR8+0x70], UR12 ;  /* 0x0000700c08ff75b2 */ /* 0x0048b00008000100 */
[----:B------:R4:W3:Y:S01]  /*09e0*/  SYNCS.EXCH.64 URZ, [UR8+0x80], UR14 ;  /* 0x0000800e08ff75b2 */ /* 0x0008e20008000100 */
[----:B------:R4:W1:Y:S01]  /*09f0*/  SYNCS.EXCH.64 URZ, [UR8+0x78], UR12 ;  /* 0x0000780c08ff75b2 */ /* 0x0008620008000100 */
[----:B------:R4:W1:Y:S02]  /*0a00*/  SYNCS.EXCH.64 URZ, [UR8+0x88], UR14 ;  /* 0x0000880e08ff75b2 */ /* 0x0008640008000100 */
[----:B----4-:R-:W-:Y:S01]  /*0a10*/  NOP ;  /* 0x0000000000007918 */ /* 0x010fe20000000000 */
.L_x_12:
[----:B------:R-:W4:Y:S01]  /*0a20*/  SHFL.IDX PT, R0, R173, RZ, 0x1f ;  /* 0x00001fffad007589 */ /* 0x000f2200000e0000 */
[----:B------:R-:W-:Y:S01]  /*0a30*/  NOP ;  /* 0x0000000000007918 */ /* 0x000fe20000000000 */
[----:B----4-:R-:W-:-:S13]  /*0a40*/  ISETP.NE.AND P0, PT, R0, 0x5, PT ;  /* 0x000000050000780c */ /* 0x010fda0003f05270 */
[----:B------:R-:W-:Y:S05]  /*0a50*/  @P0 BRA `(.L_x_13) ;  /* 0x0000000000440947 */ /* 0x000fea0003800000 */
[----:B--2---:R-:W-:Y:S01]  /*0a60*/  UMOV UR9, 0x400 ;  /* 0x0000040000097882 */ /* 0x004fe20000000000 */
        /* <DEDUP_REMOVED lines=16> */
.L_x_13:
[----:B------:R-:W4:Y:S01]  /*0b70*/  SHFL.IDX PT, R0, R173, RZ, 0x1f ;  /* 0x00001fffad007589 */ /* 0x000f2200000e0000 */
[----:B------:R-:W-:Y:S01]  /*0b80*/  ISETP.NE.OR P1, PT, RZ, UR10, !P1 ;  /* 0x0000000aff007c0c */ /* 0x000fe2000cf25670 */
        /* <DEDUP_REMOVED lines=12> */
[----:B------:R4:W3:Y:S01]  /*0c50*/  SYNCS.EXCH.64 URZ, [UR8+0xc0], UR12 ;  /* 0x0000c00c08ff75b2 */ /* 0x0008e20008000100 */
[----:B------:R4:W1:Y:S01]  /*0c60*/  SYNCS.EXCH.64 URZ, [UR8+0xb8], UR12 ;  /* 0x0000b80c08ff75b2 */ /* 0x0008620008000100 */
[----:B------:R4:W1:Y:S02]  /*0c70*/  SYNCS.EXCH.64 URZ, [UR8+0xc8], UR12 ;  /* 0x0000c80c08ff75b2 */ /* 0x0008640008000100 */
[----:B----4-:R-:W-:Y:S01]  /*0c80*/  NOP ;  /* 0x0000000000007918 */ /* 0x010fe20000000000 */
.L_x_14:
[----:B------:R-:W-:Y:S01]  /*0c90*/  VOTEU.ALL UP1, P1 ;  /* 0x0000000000ff7886 */ /* 0x000fe20000820000 */
[----:B---3--:R-:W3:Y:S01]  /*0ca0*/  LDCU UR8, c[0x0][0x36c] ;  /* 0x00006d80ff0877ac */ /* 0x008ee20008000800 */
[----:B------:R-:W-:Y:S01]  /*0cb0*/  NOP ;  /* 0x0000000000007918 */ /* 0x000fe20000000000 */
[----:B------:R-:W-:Y:S01]  /*0cc0*/  LOP3.LUT R10, R185, 0x1f, RZ, 0xc0, !PT ;  /* 0x0000001fb90a7812 */ /* 0x000fe200078ec0ff */
[----:B--2---:R-:W-:Y:S01]  /*0cd0*/  UMOV UR12, 0x20 ;  /* 0x00000020000c7882 */ /* 0x004fe20000000000 */
[----:B------:R-:W-:Y:S01]  /*0ce0*/  @!UP1 UMOV UR6, 0x400 ;  /* 0x0000040000069882 */ /* 0x000fe20000000000 */
[----:B------:R-:W-:-:S04]  /*0cf0*/  @!UP1 UIADD3 UR12, UPT, UPT, -UR12, 0x100000, URZ ;  /* 0x001000000c0c9890 */ /* 0x000fc8000fffe1ff */
[----:B------:R-:W-:Y:S02]  /*0d00*/  @!UP1 USHF.L.U32 UR13, UR12, 0xb, URZ ;  /* 0x0000000b0c0d9899 */ /* 0x000fe400080006ff */
[----:B------:R-:W-:Y:S02]  /*0d10*/  @!UP1 USHF.L.U32 UR12, UR12, 0x1, URZ ;  /* 0x000000010c0c9899 */ /* 0x000fe400080006ff */
[----:B------:R-:W-:Y:S01]  /*0d20*/  @!UP1 ULEA UR6, UR37, UR6, 0x18 ;  /* 0x0000000625069291 */ /* 0x000fe2000f8ec0ff */
[----:B------:R-:W-:Y:S01]  /*0d30*/  VOTEU.ALL UP1, P1 ;  /* 0x0000000000ff7886 */ /* 0x000fe20000820000 */
[----:B------:R-:W-:Y:S01]  /*0d40*/  UISETP.NE.AND UP4, UPT, UR10, URZ, UPT ;  /* 0x000000ff0a00728c */ /* 0x000fe2000bf85270 */
[----:B------:R-:W2:Y:S09]  /*0d50*/  FENCE.VIEW.ASYNC.S ;  /* 0x00000000000073c6 */ /* 0x000eb20000000000 */
[----:B--2---:R2:W4:Y:S01]  /*0d60*/  @!UP1 SYNCS.EXCH.64 URZ, [UR6+0xd0], UR12 ;  /* 0x0000d00c06ff95b2 */ /* 0x0045220008000100 */
[----:B---3--:R-:W-:-:S09]  /*0d70*/  UISETP.EQ.U32.AND UP1, UPT, UR8, 0x1, UPT ;  /* 0x000000010800788c */ /* 0x008fd2000bf22070 */
[----:B------:R-:W-:Y:S05]  /*0d80*/  BRA.U !UP1, `(.L_x_15) ;  /* 0x0000000109087547 */ /* 0x000fea000b800000 */
[----:B-1--4-:R-:W-:Y:S01]  /*0d90*/  UCGABAR_ARV ;  /* 0x00000000000079c7 */ /* 0x012fe20008000000 */
[----:B------:R-:W-:Y:S05]  /*0da0*/  BRA `(.L_x_16) ;  /* 0x0000000000047947 */ /* 0x000fea0003800000 */
.L_x_15:
[----:B-1--4-:R-:W-:Y:S01]  /*0db0*/  NOP ;  /* 0x0000000000007918 */ /* 0x012fe20000000000 */
.L_x_16:
[----:B------:R-:W1:Y:S01]  /*0dc0*/  S2R R20, SR_CTAID.Y ;  /* 0x0000000000147919 */ /* 0x000e620000002600 */
[----:B------:R-:W-:-:S05]  /*0dd0*/  CS2R.32 R170, SR_CgaSize ;  /* 0x0000000000aa7805 */ /* 0x000fca0000008a00 */
[----:B------:R-:W-:-:S05]  /*0de0*/  IMAD R170, R170, -0xa0, RZ ;  /* 0xffffff60aaaa7824 */ /* 0x000fca00078e02ff */
[----:B--2---:R-:W-:-:S14]  /*0df0*/  R2UR UR6, R170 ;  /* 0x00000000aa0672ca */ /* 0x004fdc00000e0000 */
[----:B------:R-:W2:Y:S01]  /*0e00*/  LDCU UR6, c[0x0][UR6+0x2b4] ;  /* 0x00005680060677ac */ /* 0x000ea20008000800 */
[----:B------:R-:W-:-:S05]  /*0e10*/  CS2R.32 R0, SR_CgaSize ;  /* 0x0000000000007805 */ /* 0x000fca0000008a00 */
[----:B------:R-:W-:-:S06]  /*0e20*/  IMAD R0, R0, -0xa0, RZ ;  /* 0xffffff6000007824 */ /* 0x000fcc00078e02ff */
[----:B------:R-:W3:Y:S01]  /*0e30*/  LDC R0, c[0x0][R0+0x2a4] ;  /* 0x0000a90000007b82 */ /* 0x000ee20000000800 */
[----:B------:R-:W-:Y:S01]  /*0e40*/  PRMT R8, RZ, 0x7610, R8 ;  /* 0x00007610ff087816 */ /* 0x000fe20000000008 */
[----:B------:R-:W4:Y:S01]  /*0e50*/  S2R R11, SR_CTAID.X ;  /* 0x00000000000b7919 */ /* 0x000f220000002500 */
[----:B------:R-:W-:-:S05]  /*0e60*/  CS2R.32 R170, SR_CgaSize ;  /* 0x0000000000aa7805 */ /* 0x000fca0000008a00 */
[----:B------:R-:W-:-:S05]  /*0e70*/  IMAD R170, R170, -0xa0, RZ ;  /* 0xffffff60aaaa7824 */ /* 0x000fca00078e02ff */
[----:B------:R-:W-:-:S14]  /*0e80*/  R2UR UR8, R170 ;  /* 0x00000000aa0872ca */ /* 0x000fdc00000e0000 */
[----:B------:R-:W3:Y:S01]  /*0e90*/  LDCU UR8, c[0x0][UR8+0x2b0] ;  /* 0x00005600080877ac */ /* 0x000ee20008000800 */
[----:B------:R-:W-:Y:S01]  /*0ea0*/  UISETP.NE.AND UP2, UPT, UR10, 0x2, UPT ;  /* 0x000000020a00788c */ /* 0x000fe2000bf45270 */
[----:B------:R-:W2:Y:S01]  /*0eb0*/  LDC R9, c[0x0][0xb24] ;  /* 0x0002c900ff097b82 */ /* 0x000ea20000000800 */
[----:B------:R-:W-:-:S05]  /*0ec0*/  CS2R.32 R2, SR_CgaSize ;  /* 0x0000000000027805 */ /* 0x000fca0000008a00 */
[----:B------:R-:W-:-:S06]  /*0ed0*/  IMAD R2, R2, -0xa0, RZ ;  /* 0xffffff6002027824 */ /* 0x000fcc00078e02ff */
[----:B------:R-:W3:Y:S08]  /*0ee0*/  LDC R2, c[0x0][R2+0x2a0] ;  /* 0x0000a80002027b82 */ /* 0x000ef00000000800 */
[----:B------:R-:W3:Y:S01]  /*0ef0*/  LDC R72, c[0x0][0xb24] ;  /* 0x0002c900ff487b82 */ /* 0x000ee20000000800 */
[----:B-1----:R-:W-:-:S07]  /*0f00*/  I2FP.F32.U32 R3, R20 ;  /* 0x0000001400037245 */ /* 0x002fce0000201000 */
[----:B------:R-:W1:Y:S01]  /*0f10*/  S2UR UR36, SR_CTAID.Z ;  /* 0x00000000002479c3 */ /* 0x000e620000002700 */
[----:B--2---:R-:W-:Y:S01]  /*0f20*/  ISETP.GE.AND P0, PT, R9, 0x1, PT ;  /* 0x000000010900780c */ /* 0x004fe20003f06270 */
[----:B----4-:R-:W-:Y:S01]  /*0f30*/  IMAD.MOV.U32 R21, RZ, RZ, R11 ;  /* 0x000000ffff157224 */ /* 0x010fe200078e000b */
[----:B------:R-:W-:Y:S01]  /*0f40*/  I2FP.F32.U32 R4, R11 ;  /* 0x0000000b00047245 */ /* 0x000fe20000201000 */
[----:B------:R-:W-:Y:S01]  /*0f50*/  FMUL R3, R3, UR6 ;  /* 0x0000000603037c20 */ /* 0x000fe20008400000 */
[----:B------:R-:W2:Y:S03]  /*0f60*/  LDCU UR6, c[0x0][0xb30] ;  /* 0x00016600ff0677ac */ /* 0x000ea60008000800 */
[----:B---3--:R-:W-:Y:S01]  /*0f70*/  FMUL R4, R4, UR8 ;  /* 0x0000000804047c20 */ /* 0x008fe20008400000 */
[----:B------:R-:W3:Y:S08]  /*0f80*/  F2I.U32.TRUNC.NTZ R147, R3 ;  /* 0x0000000300937305 */ /* 0x000ef0000020f000 */
[----:B------:R-:W4:Y:S01]  /*0f90*/  F2I.U32.TRUNC.NTZ R170, R4 ;  /* 0x0000000400aa7305 */ /* 0x000f22000020f000 */
[----:B--2---:R-:W-:Y:S01]  /*0fa0*/  UISETP.NE.AND UP3, UPT, UR6, 0x1, UPT ;  /* 0x000000010600788c */ /* 0x004fe2000bf65270 */
[----:B---3--:R-:W-:-:S05]  /*0fb0*/  IADD3 R147, PT, PT, -R147, RZ, RZ ;  /* 0x000000ff93937210 */ /* 0x008fca0007ffe1ff */
[----:B------:R-:W-:Y:S01]  /*0fc0*/  IMAD R147, R0, R147, R20 ;  /* 0x0000009300937224 */ /* 0x000fe200078e0214 */
[----:B------:R-:W-:Y:S01]  /*0fd0*/  PRMT R0, RZ, 0x7610, R0 ;  /* 0x00007610ff007816 */ /* 0x000fe20000000000 */
[----:B----4-:R-:W-:-:S04]  /*0fe0*/  IMAD.MOV R170, RZ, RZ, -R170 ;  /* 0x000000ffffaa7224 */ /* 0x010fc800078e0aaa */
[----:B------:R-:W-:Y:S01]  /*0ff0*/  IMAD R170, R2, R170, R11 ;  /* 0x000000aa02aa7224 */ /* 0x000fe200078e020b */
[----:B-1----:R-:W-:Y:S06]  /*1000*/  BRA.U UP4, `(.L_x_17) ;  /* 0x0000000104247547 */ /* 0x002fec000b800000 */
[----:B------:R-:W-:Y:S01]  /*1010*/  ISETP.NE.AND P1, PT, R147, RZ, PT ;  /* 0x000000ff9300720c */ /* 0x000fe20003f25270 */
[----:B------:R-:W-:Y:S01]  /*1020*/  IMAD.MOV.U32 R0, RZ, RZ, 0x3 ;  /* 0x00000003ff007424 */ /* 0x000fe200078e00ff */
[C---:B------:R-:W-:Y:S02]  /*1030*/  LOP3.LUT R3, R170.reuse, 0xfffffffe, RZ, 0xc0, !PT ;  /* 0xfffffffeaa037812 */ /* 0x040fe400078ec0ff */
[----:B------:R-:W-:Y:S02]  /*1040*/  ISETP.LT.U32.OR P1, PT, R170, 0x2, !P1 ;  /* 0x00000002aa00780c */ /* 0x000fe40004f21470 */
[----:B------:R-:W-:Y:S02]  /*1050*/  SHF.L.U32 R0, R0, R3, RZ ;  /* 0x0000000300007219 */ /* 0x000fe400000006ff */
[----:B------:R-:W-:Y:S02]  /*1060*/  SEL R5, RZ, 0x1, !P1 ;  /* 0x00000001ff057807 */ /* 0x000fe40004800000 */
[----:B------:R-:W-:-:S05]  /*1070*/  SEL R2, RZ, 0x2, !P1 ;  /* 0x00000002ff027807 */ /* 0x000fca0004800000 */
[----:B------:R-:W-:-:S05]  /*1080*/  IMAD.IADD R2, R5, 0x1, R2 ;  /* 0x0000000105027824 */ /* 0x000fca00078e0202 */
[----:B------:R-:W-:Y:S02]  /*1090*/  PRMT R8, R2, 0x7610, R8 ;  /* 0x0000761002087816 */ /* 0x000fe40000000008 */
.L_x_17:
[----:B------:R-:W-:Y:S05]  /*10a0*/  @!P0 BRA `(.L_x_18) ;  /* 0x0000000000b88947 */ /* 0x000fea0003800000 */
[----:B------:R-:W1:Y:S01]  /*10b0*/  LDC.64 R4, c[0x0][0xb18] ;  /* 0x0002c600ff047b82 */ /* 0x000e620000000a00 */
[----:B------:R-:W-:-:S07]  /*10c0*/  ISETP.NE.AND P0, PT, R9, 0x1, PT ;  /* 0x000000010900780c */ /* 0x000fce0003f05270 */
[----:B------:R-:W2:Y:S08]  /*10d0*/  LDC R14, c[0x0][0xb0c] ;  /* 0x0002c300ff0e7b82 */ /* 0x000eb00000000800 */
[----:B------:R-:W3:Y:S08]  /*10e0*/  LDC R13, c[0x0][0x370] ;  /* 0x0000dc00ff0d7b82 */ /* 0x000ef00000000800 */
[----:B------:R-:W4:Y:S01]  /*10f0*/  LDC R16, c[0x0][0x374] ;  /* 0x0000dd00ff107b82 */ /* 0x000f220000000800 */
[----:B-1----:R-:W-:-:S07]  /*1100*/  ISETP.NE.AND P1, PT, R4, 0x1, PT ;  /* 0x000000010400780c */ /* 0x002fce0003f25270 */
[----:B------:R-:W3:Y:S01]  /*1110*/  LDC.64 R6, c[0x0][0xb10] ;  /* 0x0002c400ff067b82 */ /* 0x000ee20000000a00 */
[----:B--2---:R-:W-:-:S07]  /*1120*/  ISETP.NE.AND P2, PT, R14, 0x1, PT ;  /* 0x000000010e00780c */ /* 0x004fce0003f45270 */
[----:B------:R-:W1:Y:S08]  /*1130*/  LDC R12, c[0x0][0xb20] ;  /* 0x0002c800ff0c7b82 */ /* 0x000e700000000800 */
[----:B------:R-:W2:Y:S01]  /*1140*/  LDC.64 R2, c[0x0][0xb28] ;  /* 0x0002ca00ff027b82 */ /* 0x000ea20000000a00 */
[----:B----4-:R-:W-:-:S04]  /*1150*/  IMAD.HI.U32 R15, R16, R5, RZ ;  /* 0x00000005100f7227 */ /* 0x010fc800078e00ff */
[----:B------:R-:W-:-:S04]  /*1160*/  IMAD.HI.U32 R5, R20, R5, RZ ;  /* 0x0000000514057227 */ /* 0x000fc800078e00ff */
[----:B---3--:R-:W-:-:S04]  /*1170*/  IMAD.HI.U32 R18, R13, R6, RZ ;  /* 0x000000060d127227 */ /* 0x008fc800078e00ff */
[C---:B------:R-:W-:Y:S01]  /*1180*/  IMAD.HI.U32 R22, R11.reuse, R6, RZ ;  /* 0x000000060b167227 */ /* 0x040fe200078e00ff */
[-C--:B------:R-:W-:Y:S02]  /*1190*/  @P2 SHF.R.U32.HI R13, RZ, R7.reuse, R18 ;  /* 0x00000007ff0d2219 */ /* 0x080fe40000011612 */
[-C--:B-1----:R-:W-:Y:S02]  /*11a0*/  @P1 SHF.R.U32.HI R16, RZ, R12.reuse, R15 ;  /* 0x0000000cff101219 */ /* 0x082fe4000001160f */
[----:B------:R-:W-:Y:S02]  /*11b0*/  SHF.R.U32.HI R5, RZ, R12, R5 ;  /* 0x0000000cff057219 */ /* 0x000fe40000011605 */
[----:B------:R-:W-:Y:S02]  /*11c0*/  SHF.R.U32.HI R22, RZ, R7, R22 ;  /* 0x00000007ff167219 */ /* 0x000fe40000011616 */
[----:B------:R-:W-:Y:S01]  /*11d0*/  SEL R5, R20, R5, !P1 ;  /* 0x0000000514057207 */ /* 0x000fe20004800000 */
[----:B--2---:R-:W-:Y:S01]  /*11e0*/  IMAD.HI.U32 R18, R16, R2, RZ ;  /* 0x0000000210127227 */ /* 0x004fe200078e00ff */
[----:B------:R-:W-:-:S02]  /*11f0*/  SEL R21, R11, R22, !P2 ;  /* 0x000000160b157207 */ /* 0x000fc40005000000 */
[----:B------:R-:W-:Y:S01]  /*1200*/  IADD3 R7, PT, PT, -R5, RZ, RZ ;  /* 0x000000ff05077210 */ /* 0x000fe20007ffe1ff */
[----:B------:R-:W-:Y:S01]  /*1210*/  IMAD.HI.U32 R6, R13, R2, RZ ;  /* 0x000000020d067227 */ /* 0x000fe200078e00ff */
[----:B------:R-:W-:-:S03]  /*1220*/  @P0 SHF.R.U32.HI R16, RZ, R3, R18 ;  /* 0x00000003ff100219 */ /* 0x000fc60000011612 */
[----:B------:R-:W-:Y:S01]  /*1230*/  IMAD R7, R4, R7, R20 ;  /* 0x0000000704077224 */ /* 0x000fe200078e0214 */
[----:B------:R-:W-:Y:S01]  /*1240*/  @P0 SHF.R.U32.HI R13, RZ, R3, R6 ;  /* 0x00000003ff0d0219 */ /* 0x000fe20000011606 */
[----:B------:R-:W-:-:S04]  /*1250*/  IMAD R16, R16, R9, RZ ;  /* 0x0000000910107224 */ /* 0x000fc800078e02ff */
[----:B------:R-:W-:Y:S01]  /*1260*/  IMAD R6, R13, R9, RZ ;  /* 0x000000090d067224 */ /* 0x000fe200078e02ff */
[----:B------:R-:W-:-:S04]  /*1270*/  ISETP.GE.AND P1, PT, R5, R16, PT ;  /* 0x000000100500720c */ /* 0x000fc80003f26270 */
[----:B------:R-:W-:Y:S01]  /*1280*/  ISETP.GE.OR P1, PT, R21, R6, P1 ;  /* 0x000000061500720c */ /* 0x000fe20000f26670 */
[----:B------:R-:W-:-:S05]  /*1290*/  IMAD.HI.U32 R6, R5, R2, RZ ;  /* 0x0000000205067227 */ /* 0x000fca00078e00ff */
[----:B------:R-:W-:-:S04]  /*12a0*/  SHF.R.U32.HI R6, RZ, R3, R6 ;  /* 0x00000003ff067219 */ /* 0x000fc80000011606 */
[----:B------:R-:W-:-:S03]  /*12b0*/  SEL R6, R5, R6, !P0 ;  /* 0x0000000605067207 */ /* 0x000fc60004000000 */
[----:B------:R-:W-:Y:S01]  /*12c0*/  @!P1 IMAD.HI.U32 R12, R21, R2, RZ ;  /* 0x00000002150c9227 */ /* 0x000fe200078e00ff */
[----:B------:R-:W-:-:S04]  /*12d0*/  IADD3 R2, PT, PT, -R6, RZ, RZ ;  /* 0x000000ff06027210 */ /* 0x000fc80007ffe1ff */
[----:B------:R-:W-:Y:S01]  /*12e0*/  @!P1 SHF.R.U32.HI R12, RZ, R3, R12 ;  /* 0x00000003ff0c9219 */ /* 0x000fe2000001160c */
[----:B------:R-:W-:-:S03]  /*12f0*/  IMAD R2, R9, R2, R5 ;  /* 0x0000000209027224 */ /* 0x000fc600078e0205 */
[----:B------:R-:W-:-:S05]  /*1300*/  @!P1 SEL R3, R21, R12, !P0 ;  /* 0x0000000c15039207 */ /* 0x000fca0004000000 */
[--C-:B------:R-:W-:Y:S02]  /*1310*/  @!P1 IMAD.IADD R6, R6, 0x1, -R3.reuse ;  /* 0x0000000106069824 */ /* 0x100fe400078e0a03 */
[----:B------:R-:W-:Y:S01]  /*1320*/  @!P1 IMAD R3, R2, R13, R3 ;  /* 0x0000000d02039224 */ /* 0x000fe200078e0203 */
[----:B------:R-:W-:Y:S01]  /*1330*/  IADD3 R2, PT, PT, -R21, RZ, RZ ;  /* 0x000000ff15027210 */ /* 0x000fe20007ffe1ff */
[----:B------:R-:W-:Y:S02]  /*1340*/  @!P1 IMAD R5, R6, R9, R21 ;  /* 0x0000000906059224 */ /* 0x000fe400078e0215 */
[----:B------:R-:W-:Y:S02]  /*1350*/  @!P1 IMAD.MOV.U32 R21, RZ, RZ, R3 ;  /* 0x000000ffff159224 */ /* 0x000fe400078e0003 */
[----:B------:R-:W-:Y:S02]  /*1360*/  IMAD R2, R14, R2, R11 ;  /* 0x000000020e027224 */ /* 0x000fe400078e020b */
[----:B------:R-:W-:-:S02]  /*1370*/  IMAD R20, R5, R4, R7 ;  /* 0x0000000405147224 */ /* 0x000fc400078e0207 */
[----:B------:R-:W-:Y:S02]  /*1380*/  IMAD R21, R21, R14, R2 ;  /* 0x0000000e15157224 */ /* 0x000fe400078e0202 */
.L_x_18:
[----:B------:R-:W-:Y:S05]  /*1390*/  BRA.U UP3, `(.L_x_19) ;  /* 0x0000000103407547 */ /* 0x000fea000b800000 */
[----:B------:R-:W1:Y:S08]  /*13a0*/  LDC.64 R4, c[0x0][0xb10] ;  /* 0x0002c400ff047b82 */ /* 0x000e700000000a00 */
[----:B------:R-:W2:Y:S08]  /*13b0*/  LDC.64 R2, c[0x0][0xb18] ;  /* 0x0002c600ff027b82 */ /* 0x000eb00000000a00 */
[----:B------:R-:W3:Y:S08]  /*13c0*/  LDC R6, c[0x0][0xb20] ;  /* 0x0002c800ff067b82 */ /* 0x000ef00000000800 */
[----:B------:R-:W4:Y:S01]  /*13d0*/  LDC R12, c[0x0][0xb0c] ;  /* 0x0002c300ff0c7b82 */ /* 0x000f220000000800 */
[----:B-1----:R-:W-:-:S05]  /*13e0*/  IMAD.HI.U32 R4, R21, R4, RZ ;  /* 0x0000000415047227 */ /* 0x002fca00078e00ff */
[----:B------:R-:W-:Y:S01]  /*13f0*/  SHF.R.U32.HI R4, RZ, R5, R4 ;  /* 0x00000005ff047219 */ /* 0x000fe20000011604 */
[----:B--2---:R-:W-:Y:S01]  /*1400*/  IMAD.HI.U32 R3, R20, R3, RZ ;  /* 0x0000000314037227 */ /* 0x004fe200078e00ff */
[----:B------:R-:W-:-:S04]  /*1410*/  ISETP.NE.AND P0, PT, R2, 0x1, PT ;  /* 0x000000010200780c */ /* 0x000fc80003f05270 */
[----:B---3--:R-:W-:-:S04]  /*1420*/  SHF.R.U32.HI R3, RZ, R6, R3 ;  /* 0x00000006ff037219 */ /* 0x008fc80000011603 */
[----:B------:R-:W-:Y:S02]  /*1430*/  SEL R3, R20, R3, !P0 ;  /* 0x0000000314037207 */ /* 0x000fe40004000000 */
[----:B----4-:R-:W-:-:S04]  /*1440*/  ISETP.NE.AND P1, PT, R12, 0x1, PT ;  /* 0x000000010c00780c */ /* 0x010fc80003f25270 */
[----:B------:R-:W-:-:S05]  /*1450*/  SEL R6, R21, R4, !P1 ;  /* 0x0000000415067207 */ /* 0x000fca0004800000 */
[----:B------:R-:W-:Y:S02]  /*1460*/  IMAD.IADD R4, R3, 0x1, -R6 ;  /* 0x0000000103047824 */ /* 0x000fe400078e0a06 */
[----:B------:R-:W-:Y:S02]  /*1470*/  IMAD.IADD R3, R6, 0x1, -R3 ;  /* 0x0000000106037824 */ /* 0x000fe400078e0a03 */
[----:B------:R-:W-:Y:S02]  /*1480*/  IMAD R21, R4, R12, R21 ;  /* 0x0000000c04157224 */ /* 0x000fe400078e0215 */
[----:B------:R-:W-:Y:S02]  /*1490*/  IMAD R20, R3, R2, R20 ;  /* 0x0000000203147224 */ /* 0x000fe400078e0214 */
.L_x_19:
[----:B------:R-:W-:Y:S05]  /*14a0*/  BRA.U !UP1, `(.L_x_20) ;  /* 0x00000001090c7547 */ /* 0x000fea000b800000 */
[----:B------:R-:W-:Y:S01]  /*14b0*/  UCGABAR_WAIT ;  /* 0x0000000000007dc7 */ /* 0x000fe20008000000 */
[----:B------:R-:W-:Y:S01]  /*14c0*/  CCTL.IVALL ;  /* 0x00000000ff00798f */ /* 0x000fe20002000000 */
[----:B------:R-:W-:Y:S05]  /*14d0*/  BRA `(.L_x_21) ;  /* 0x0000000000047947 */ /* 0x000fea0003800000 */
.L_x_20:
[----:B------:R-:W-:Y:S06]  /*14e0*/  BAR.SYNC.DEFER_BLOCKING 0x0 ;  /* 0x0000000000007b1d */ /* 0x000fec0000010000 */
.L_x_21:
[----:B------:R-:W-:Y:S05]  /*14f0*/  BRA.U UP2, `(.L_x_22) ;  /* 0x0000001102b47547 */ /* 0x000fea000b800000 */
[----:B------:R-:W1:Y:S01]  /*1500*/  LDCU UR15, c[0x0][0x38c] ;  /* 0x00007180ff0f77ac */ /* 0x000e620008000800 */
[----:B------:R-:W2:Y:S01]  /*1510*/  LDC R9, c[0x0][0x370] ;  /* 0x0000dc00ff097b82 */ /* 0x000ea20000000800 */
[----:B------:R-:W-:Y:S01]  /*1520*/  IMAD.SHL.U32 R16, R11, 0x80, RZ ;  /* 0x000000800b107824 */ /* 0x000fe200078e00ff */
[----:B------:R-:W-:Y:S01]  /*1530*/  PLOP3.LUT P1, PT, PT, PT, UP5, 0x80, 0x8 ;  /* 0x000000000008781c */ /* 0x000fe20003f2f058 */
[----:B------:R-:W-:Y:S01]  /*1540*/  UISETP.NE.AND UP1, UPT, UR10, URZ, UPT ;  /* 0x000000ff0a00728c */ /* 0x000fe2000bf25270 */
[----:B------:R-:W-:Y:S01]  /*1550*/  ISETP.NE.AND P4, PT, R10, RZ, P5 ;  /* 0x000000ff0a00720c */ /* 0x000fe20002f85270 */
[----:B------:R-:W-:Y:S01]  /*1560*/  IMAD.MOV.U32 R15, RZ, RZ, 0x1 ;  /* 0x00000001ff0f7424 */ /* 0x000fe200078e00ff */
[----:B------:R-:W-:Y:S01]  /*1570*/  PLOP3.LUT P1, PT, P1, PT, PT, 0x8, 0x80 ;  /* 0x000000000080781c */ /* 0x000fe20000f2e170 */
[----:B------:R-:W-:Y:S01]  /*1580*/  IMAD.MOV.U32 R14, RZ, RZ, RZ ;  /* 0x000000ffff0e7224 */ /* 0x000fe200078e00ff */
[----:B------:R-:W3:Y:S01]  /*1590*/  LDC R0, c[0x0][0x374] ;  /* 0x0000dd00ff007b82 */ /* 0x000ee20000000800 */
[----:B------:R-:W-:Y:S01]  /*15a0*/  CS2R R12, SRZ ;  /* 0x00000000000c7805 */ /* 0x000fe2000001ff00 */
[----:B------:R-:W-:Y:S01]  /*15b0*/  IMAD.MOV.U32 R10, RZ, RZ, 0x1 ;  /* 0x00000001ff0a7424 */ /* 0x000fe200078e00ff */
[----:B------:R-:W-:Y:S01]  /*15c0*/  LOP3.LUT R16, R16, 0x80, RZ, 0xc0, !PT ;  /* 0x0000008010107812 */ /* 0x000fe200078ec0ff */
[----:B------:R-:W4:Y:S01]  /*15d0*/  LDCU.64 UR30, c[0x0][0x348] ;  /* 0x00006900ff1e77ac */ /* 0x000f220008000a00 */
[----:B------:R-:W-:-:S02]  /*15e0*/  USEL UR7, UR7, 0x2, UP1 ;  /* 0x0000000207077887 */ /* 0x000fc40008800000 */
[----:B-1----:R-:W-:Y:S01]  /*15f0*/  UIADD3 UR4, UPT, UPT, UR15, 0xff, URZ ;  /* 0x000000ff0f047890 */ /* 0x002fe2000fffe0ff */
[----:B------:R-:W-:-:S03]  /*1600*/  UMOV UR13, URZ ;  /* 0x000000ff000d7c82 */ /* 0x000fc60008000000 */
[----:B------:R-:W-:-:S04]  /*1610*/  USHF.R.S32.HI UR22, URZ, 0x1f, UR4 ;  /* 0x0000001fff167899 */ /* 0x000fc80008011404 */
[----:B------:R-:W-:Y:S02]  /*1620*/  ULEA.HI UR22, UR22, UR4, URZ, 0x8 ;  /* 0x0000000416167291 */ /* 0x000fe4000f8f40ff */
[----:B------:R-:W-:Y:S02]  /*1630*/  UIADD3 UR4, UPT, UPT, UR15, -0x1, URZ ;  /* 0xffffffff0f047890 */ /* 0x000fe4000fffe0ff */
[----:B------:R-:W-:Y:S02]  /*1640*/  USHF.R.S32.HI UR22, URZ, 0x8, UR22 ;  /* 0x00000008ff167899 */ /* 0x000fe40008011416 */
[----:B------:R-:W-:Y:S02]  /*1650*/  UISETP.GE.U32.AND UP2, UPT, UR4, -0x1ff, UPT ;  /* 0xfffffe010400788c */ /* 0x000fe4000bf46070 */
[----:B------:R-:W-:Y:S02]  /*1660*/  UISETP.LT.U32.AND UP0, UPT, UR22, 0x2, UPT ;  /* 0x000000021600788c */ /* 0x000fe4000bf01070 */
[----:B------:R-:W-:-:S02]  /*1670*/  UIADD3 UR15, UPT, UPT, UR15, 0x1fe, URZ ;  /* 0x000001fe0f0f7890 */ /* 0x000fc4000fffe0ff */
[----:B------:R-:W-:-:S04]  /*1680*/  USEL UR21, UR22, 0x2, UP0 ;  /* 0x0000000216157887 */ /* 0x000fc80008000000 */
[----:B------:R-:W-:Y:S02]  /*1690*/  UIADD3 UR6, UPT, UPT, UR21, -0x1, URZ ;  /* 0xffffffff15067890 */ /* 0x000fe4000fffe0ff */
[----:B------:R-:W-:Y:S02]  /*16a0*/  @UP2 UIADD3 UR6, UPT, UPT, UR21, URZ, URZ ;  /* 0x000000ff15062290 */ /* 0x000fe4000fffe0ff */
[----:B------:R-:W-:Y:S02]  /*16b0*/  UIADD3 UR14, UPT, UPT, UR22, -UR21, URZ ;  /* 0x80000015160e7290 */ /* 0x000fe4000fffe0ff */
[----:B------:R-:W-:Y:S02]  /*16c0*/  UIADD3 UR5, UPT, UPT, UR6, 0x1, URZ ;  /* 0x0000000106057890 */ /* 0x000fe4000fffe0ff */
[----:B--2-4-:R-:W-:-:S12]  /*16d0*/  UIADD3 UR6, UPT, UPT, -UR6, URZ, URZ ;  /* 0x000000ff06067290 */ /* 0x014fd8000fffe1ff */
.L_x_42:
[----:B------:R-:W-:Y:S01]  /*16e0*/  UISETP.NE.AND UP0, UPT, UR37, URZ, UPT ;  /* 0x000000ff2500728c */ /* 0x000fe2000bf05270 */
[----:B------:R-:W1:Y:S08]  /*16f0*/  S2UR UR37, SR_CgaCtaId ;  /* 0x00000000002579c3 */ /* 0x000e700000008800 */
[----:B------:R-:W-:Y:S05]  /*1700*/  BRA.U UP0, `(.L_x_23) ;  /* 0x0000000100347547 */ /* 0x000fea000b800000 */
[----:B------:R-:W2:Y:S01]  /*1710*/  S2R R2, SR_CgaCtaId ;  /* 0x0000000000027919 */ /* 0x000ea20000008800 */
[----:B------:R-:W-:-:S04]  /*1720*/  MOV R3, 0x400 ;  /* 0x0000040000037802 */ /* 0x000fc80000000f00 */
[----:B--2---:R-:W-:Y:S02]  /*1730*/  LEA R3, R2, R3, 0x18 ;  /* 0x0000000302037211 */ /* 0x004fe400078ec0ff */
[----:B------:R-:W-:-:S03]  /*1740*/  SHF.L.U32 R2, R10, 0x1f, RZ ;  /* 0x0000001f0a027819 */ /* 0x000fc600000006ff */
[----:B------:R-:W-:-:S04]  /*1750*/  IMAD R3, R12, 0x8, R3 ;  /* 0x000000080c037824 */ /* 0x000fc800078e0203 */
[----:B------:R-:W2:Y:S02]  /*1760*/  SYNCS.PHASECHK.TRANS64.TRYWAIT P0, [R3+URZ+0xc0], R2 ;  /* 0x0000c002030075a7 */ /* 0x000ea400080011ff */
[----:B--2---:R-:W-:Y:S05]  /*1770*/  @!P0 BRA `(.L_x_24) ;  /* 0x000000a000608947 */ /* 0x004fea0003800000 */
.L_x_142:
[----:B------:R-:W-:Y:S01]  /*1780*/  VIADD R12, R12, 0x1 ;  /* 0x000000010c0c7836 */ /* 0x000fe20000000000 */
[----:B------:R2:W-:Y:S04]  /*1790*/  SYNCS.ARRIVE.TRANS64.A1T0 RZ, [R3+URZ+0xb0], RZ ;  /* 0x0000b0ff03ff79a7 */ /* 0x0005e800081000ff */
[----:B------:R-:W-:-:S04]  /*17a0*/  ISETP.NE.AND P0, PT, R12, 0x2, PT ;  /* 0x000000020c00780c */ /* 0x000fc80003f05270 */
[----:B------:R-:W-:Y:S02]  /*17b0*/  SEL R12, R12, RZ, P0 ;  /* 0x000000ff0c0c7207 */ /* 0x000fe40000000000 */
[----:B--2---:R-:W-:-:S04]  /*17c0*/  SEL R3, RZ, 0x1, P0 ;  /* 0x00000001ff037807 */ /* 0x004fc80000000000 */
[----:B------:R-:W-:-:S07]  /*17d0*/  LOP3.LUT R10, R10, R3, RZ, 0x3c, !PT ;  /* 0x000000030a0a7212 */ /* 0x000fce00078e3cff */
.L_x_23:
[----:B------:R-:W-:Y:S01]  /*17e0*/  UMOV UR4, 0x400 ;  /* 0x0000040000047882 */ /* 0x000fe20000000000 */
[----:B------:R-:W-:Y:S01]  /*17f0*/  LEA.HI R3, R21, R21, RZ, 0x1 ;  /* 0x0000001515037211 */ /* 0x000fe200078f08ff */
[----:B-1----:R-:W-:Y:S01]  /*1800*/  ULEA UR4, UR37, UR4, 0x18 ;  /* 0x0000000425047291 */ /* 0x002fe2000f8ec0ff */
[----:B------:R-:W-:Y:S01]  /*1810*/  SHF.L.U32 R2, R15, 0x1f, RZ ;  /* 0x0000001f0f027819 */ /* 0x000fe200000006ff */
[----:B------:R-:W-:Y:S01]  /*1820*/  UISETP.GE.U32.AND UP0, UPT, UR15, 0x1ff, UPT ;  /* 0x000001ff0f00788c */ /* 0x000fe2000bf06070 */
[C---:B------:R-:W-:Y:S01]  /*1830*/  R2UR UR9, R16.reuse ;  /* 0x00000000100972ca */ /* 0x040fe200000e0000 */
[----:B------:R-:W-:Y:S01]  /*1840*/  ULEA UR8, UR13, UR4, 0x3 ;  /* 0x000000040d087291 */ /* 0x000fe2000f8e18ff */
[----:B------:R-:W-:Y:S01]  /*1850*/  IMAD.SHL.U32 R3, R3, 0x80, RZ ;  /* 0x0000008003037824 */ /* 0x000fe200078e00ff */
[----:B------:R-:W-:Y:S01]  /*1860*/  R2UR UR19, R16 ;  /* 0x00000000101372ca */ /* 0x000fe200000e0000 */
[----:B------:R-:W-:-:S03]  /*1870*/  UMOV UR23, URZ ;  /* 0x000000ff00177c82 */ /* 0x000fc60008000000 */
[----:B------:R-:W-:-:S03]  /*1880*/  R2UR UR35, R3 ;  /* 0x00000000032372ca */ /* 0x000fc600000e0000 */
[----:B------:R1:W2:Y:S01]  /*1890*/  SYNCS.PHASECHK.TRANS64.TRYWAIT P0, [UR8+0x10], R2 ;  /* 0x00001002ff0075a7 */ /* 0x0002a20008001108 */
[----:B------:R-:W-:-:S09]  /*18a0*/  R2UR UR8, R20 ;  /* 0x00000000140872ca */ /* 0x000fd200000e0000 */
[----:B------:R-:W-:-:S04]  /*18b0*/  ULOP3.LUT UR35, UR9, 0xffffff00, UR35, 0xf8, !UPT ;  /* 0xffffff0009237892 */ /* 0x000fc8000f8ef823 */
[----:B------:R-:W-:Y:S01]  /*18c0*/  ULEA UR19, UR8, UR19, 0x8 ;  /* 0x0000001308137291 */ /* 0x000fe2000f8e40ff */
[----:B------:R-:W-:Y:S11]  /*18d0*/  BRA.U !UP0, `(.L_x_25) ;  /* 0x0000000108ec7547 */ /* 0x000ff6000b800000 */
[----:B------:R-:W-:Y:S01]  /*18e0*/  UMOV UR29, UR6 ;  /* 0x00000006001d7c82 */ /* 0x000fe20008000000 */
[----:B------:R-:W-:Y:S01]  /*18f0*/  UMOV UR44, UR13 ;  /* 0x0000000d002c7c82 */ /* 0x000fe20008000000 */
[----:B------:R-:W-:-:S05]  /*1900*/  UMOV UR26, 0x80 ;  /* 0x00000080001a7882 */ /* 0x000fca0000000000 */
.L_x_31:
[----:B------:R-:W-:Y:S01]  /*1910*/  ULEA UR33, UR44, UR4, 0x3 ;  /* 0x000000042c217291 */ /* 0x000fe2000f8e18ff */
[----:B------:R-:W-:Y:S01]  /*1920*/  @P5 MOV R3, 0x20000 ;  /* 0x0002000000035802 */ /* 0x000fe20000000f00 */
[----:B-12---:R-:W-:Y:S10]  /*1930*/  @P0 BRA `(.L_x_26) ;  /* 0x00000000000c0947 */ /* 0x006ff40003800000 */
[----:B------:R-:W-:-:S04]  /*1940*/  SHF.L.U32 R5, R15, 0x1f, RZ ;  /* 0x0000001f0f057819 */ /* 0x000fc800000006ff */
[----:B------:R-:W2:Y:S02]  /*1950*/  SYNCS.PHASECHK.TRANS64.TRYWAIT P0, [UR33+0x10], R5 ;  /* 0x00001005ff0075a7 */ /* 0x000ea40008001121 */
[----:B--2---:R-:W-:Y:S05]  /*1960*/  @!P0 BRA `(.L_x_27) ;  /* 0x0000009c00f88947 */ /* 0x004fea0003800000 */
.L_x_26:
[----:B------:R2:W-:Y:S01]  /*1970*/  @P5 SYNCS.ARRIVE.TRANS64 RZ, [UR33], R3 ;  /* 0x00000003ffff59a7 */ /* 0x0005e20008000021 */
[----:B------:R-:W-:Y:S02]  /*1980*/  ULOP3.LUT UR8, UR7, 0x2, URZ, 0xfc, !UPT ;  /* 0x0000000207087892 */ /* 0x000fe4000f8efcff */
[----:B------:R-:W-:Y:S02]  /*1990*/  UIADD3 UR29, UPT, UPT, UR29, 0x1, URZ ;  /* 0x000000011d1d7890 */ /* 0x000fe4000fffe0ff */
[----:B------:R-:W-:Y:S02]  /*19a0*/  UISETP.NE.AND UP0, UPT, UR8, 0x2, UPT ;  /* 0x000000020800788c */ /* 0x000fe4000bf05270 */
[----:B------:R-:W-:-:S07]  /*19b0*/  UISETP.NE.AND UP2, UPT, UR29, 0x1, UPT ;  /* 0x000000011d00788c */ /* 0x000fce000bf45270 */
[----:B------:R-:W-:Y:S05]  /*19c0*/  BRA.U UP0, `(.L_x_28) ;  /* 0x0000000100047547 */ /* 0x000fea000b800000 */
[----:B------:R-:W-:Y:S05]  /*19d0*/  BPT.TRAP 0x1 ;  /* 0x000000040000795c */ /* 0x000fea0000300000 */
.L_x_28:
[----:B------:R-:W-:Y:S04]  /*19e0*/  BSSY.RECONVERGENT B0, `(.L_x_29) ;  /* 0x0000003000007945 */ /* 0x000fe80003800200 */
[----:B------:R-:W-:Y:S05]  /*19f0*/  @!P4 BRA `(.L_x_30) ;  /* 0x000000000004c947 */ /* 0x000fea0003800000 */
[----:B------:R-:W-:Y:S05]  /*1a00*/  BPT.TRAP 0x1 ;  /* 0x000000040000795c */ /* 0x000fea0000300000 */
.L_x_30:
[----:B------:R-:W-:Y:S05]  /*1a10*/  BSYNC.RECONVERGENT B0 ;  /* 0x0000000000007941 */ /* 0x000fea0003800200 */
.L_x_29:
[----:B------:R-:W-:Y:S02]  /*1a20*/  UIADD3 UR13, UPT, UPT, UR44, 0x1, URZ ;  /* 0x000000012c0d7890 */ /* 0x000fe4000fffe0ff */
[----:B------:R-:W-:Y:S02]  /*1a30*/  UIADD3 UR42, UP1, UPT, UR30, 0x80, URZ ;  /* 0x000000801e2a7890 */ /* 0x000fe4000ff3e0ff */
[----:B------:R-:W-:Y:S02]  /*1a40*/  UISETP.NE.AND UP0, UPT, UR13, 0x2, UPT ;  /* 0x000000020d00788c */ /* 0x000fe4000bf05270 */
[----:B------:R-:W-:Y:S02]  /*1a50*/  UIADD3 UR34, UPT, UPT, UR26, -0x80, URZ ;  /* 0xffffff801a227890 */ /* 0x000fe4000fffe0ff */
[----:B------:R-:W-:Y:S02]  /*1a60*/  USEL UR9, URZ, 0x1, UP0 ;  /* 0x00000001ff097887 */ /* 0x000fe40008000000 */
[----:B------:R-:W-:-:S02]  /*1a70*/  USEL UR13, UR13, URZ, UP0 ;  /* 0x000000ff0d0d7287 */ /* 0x000fc40008000000 */
[----:B------:R-:W-:Y:S02]  /*1a80*/  UIADD3 UR40, UP0, UPT, UR30, 0x180, URZ ;  /* 0x000001801e287890 */ /* 0x000fe4000ff1e0ff */
[----:B------:R-:W-:Y:S01]  /*1a90*/  ULEA UR8, UR13, UR4, 0x3 ;  /* 0x000000040d087291 */ /* 0x000fe2000f8e18ff */
[----:B------:R-:W-:Y:S01]  /*1aa0*/  LOP3.LUT R15, R15, UR9, RZ, 0x3c, !PT ;  /* 0x000000090f0f7c12 */ /* 0x000fe2000f8e3cff */
[----:B------:R-:W-:Y:S02]  /*1ab0*/  ULOP3.LUT UR33, UR33, 0xfefffff8, URZ, 0xc0, !UPT ;  /* 0xfefffff821217892 */ /* 0x000fe4000f8ec0ff */
[----:B------:R-:W-:Y:S01]  /*1ac0*/  UIADD3.X UR43, UPT, UPT, URZ, UR31, URZ, UP1, !UPT ;  /* 0x0000001fff2b7290 */ /* 0x000fe20008ffe4ff */
[----:B-1----:R-:W-:Y:S01]  /*1ad0*/  SHF.L.U32 R2, R15, 0x1f, RZ ;  /* 0x0000001f0f027819 */ /* 0x002fe200000006ff */
[----:B------:R-:W-:Y:S01]  /*1ae0*/  UIADD3.X UR41, UPT, UPT, URZ, UR31, URZ, UP0, !UPT ;  /* 0x0000001fff297290 */ /* 0x000fe200087fe4ff */
[----:B------:R-:W-:Y:S02]  /*1af0*/  UMOV UR38, 0x0 ;  /* 0x0000000000267882 */ /* 0x000fe40000000000 */
[----:B------:R4:W1:Y:S01]  /*1b00*/  SYNCS.PHASECHK.TRANS64.TRYWAIT P0, [UR8+0x10], R2 ;  /* 0x00001002ff0075a7 */ /* 0x0008620008001108 */
[----:B------:R-:W-:Y:S01]  /*1b10*/  ULEA UR8, UR44, UR4, 0xf ;  /* 0x000000042c087291 */ /* 0x000fe2000f8e78ff */
[----:B------:R-:W-:Y:S01]  /*1b20*/  UMOV UR39, 0x10000000 ;  /* 0x1000000000277882 */ /* 0x000fe20000000000 */
[----:B------:R-:W-:-:S02]  /*1b30*/  UMOV UR27, UR35 ;  /* 0x00000023001b7c82 */ /* 0x000fc40008000000 */
[----:B------:R-:W-:Y:S02]  /*1b40*/  UIADD3 UR32, UPT, UPT, UR8, 0xc400, URZ ;  /* 0x0000c40008207890 */ /* 0x000fe4000fffe0ff */
[----:B------:R-:W-:Y:S02]  /*1b50*/  UIADD3 UR24, UPT, UPT, UR8, 0x10400, URZ ;  /* 0x0001040008187890 */ /* 0x000fe4000fffe0ff */
[----:B------:R-:W-:Y:S02]  /*1b60*/  UIADD3 UR16, UPT, UPT, UR8, 0x1c400, URZ ;  /* 0x0001c40008107890 */ /* 0x000fe4000fffe0ff */
[----:B------:R-:W-:Y:S01]  /*1b70*/  UIADD3 UR8, UPT, UPT, UR8, 0x20400, URZ ;  /* 0x0002040008087890 */ /* 0x000fe2000fffe0ff */
[----:B------:R-:W-:Y:S01]  /*1b80*/  UMOV UR28, UR36 ;  /* 0x00000024001c7c82 */ /* 0x000fe20008000000 */
[----:B------:R-:W-:Y:S01]  /*1b90*/  UMOV UR25, UR33 ;  /* 0x0000002100197c82 */ /* 0x000fe20008000000 */
[----:B------:R-:W-:Y:S01]  /*1ba0*/  UMOV UR20, UR36 ;  /* 0x0000002400147c82 */ /* 0x000fe20008000000 */
[----:B------:R-:W-:Y:S01]  /*1bb0*/  UMOV UR17, UR33 ;  /* 0x0000002100117c82 */ /* 0x000fe20008000000 */
[----:B------:R-:W-:Y:S01]  /*1bc0*/  UMOV UR18, UR34 ;  /* 0x0000002200127c82 */ /* 0x000fe20008000000 */
[----:B------:R-:W-:Y:S01]  /*1bd0*/  UTMALDG.3D.2CTA [UR32], [UR42], desc[UR38] ;  /* 0x000026202a0075b4 */ /* 0x000fe20008211000 */
[----:B------:R-:W-:Y:S01]  /*1be0*/  UMOV UR10, UR26 ;  /* 0x0000001a000a7c82 */ /* 0x000fe20008000000 */
[----:B------:R-:W-:Y:S01]  /*1bf0*/  UMOV UR11, UR19 ;  /* 0x00000013000b7c82 */ /* 0x000fe20008000000 */
[----:B------:R-:W-:Y:S01]  /*1c00*/  UMOV UR12, UR36 ;  /* 0x00000024000c7c82 */ /* 0x000fe20008000000 */
[----:B------:R-:W-:Y:S01]  /*1c10*/  UMOV UR9, UR33 ;  /* 0x0000002100097c82 */ /* 0x000fe20008000000 */
[----:B------:R-:W-:Y:S01]  /*1c20*/  UMOV UR23, UR5 ;  /* 0x0000000500177c82 */ /* 0x000fe20008000000 */
[----:B------:R-:W-:Y:S01]  /*1c30*/  UMOV UR44, UR13 ;  /* 0x0000000d002c7c82 */ /* 0x000fe20008000000 */
[----:B------:R2:W-:Y:S01]  /*1c40*/  UTMALDG.3D.2CTA [UR24], [UR42], desc[UR38] ;  /* 0x000026182a0075b4 */ /* 0x0005e20008211000 */
[----:B------:R4:W-:Y:S01]  /*1c50*/  UTMALDG.3D.2CTA [UR16], [UR40], desc[UR38] ;  /* 0x00002610280075b4 */ /* 0x0009e20008211000 */
[----:B------:R4:W-:Y:S01]  /*1c60*/  UTMALDG.3D.2CTA [UR8], [UR40], desc[UR38] ;  /* 0x00002608280075b4 */ /* 0x0009e20008211000 */
[----:B--2---:R-:W-:Y:S01]  /*1c70*/  UIADD3 UR26, UPT, UPT, UR26, 0x100, URZ ;  /* 0x000001001a1a7890 */ /* 0x004fe2000fffe0ff */
[----:B----4-:R-:W-:Y:S11]  /*1c80*/  BRA.U UP2, `(.L_x_31) ;  /* 0xfffffffd02207547 */ /* 0x010ff6000b83ffff */
.L_x_25:
[----:B------:R-:W-:Y:S01]  /*1c90*/  ULEA UR8, UR13, UR4, 0x3 ;  /* 0x000000040d087291 */ /* 0x000fe2000f8e18ff */
[----:B-1----:R-:W-:Y:S01]  /*1ca0*/  SHF.L.U32 R2, R15, 0x1f, RZ ;  /* 0x0000001f0f027819 */ /* 0x002fe200000006ff */
[----:B------:R-:W-:Y:S01]  /*1cb0*/  @!P1 SYNCS.ARRIVE.TRANS64.A1T0 RZ, [UR4+0x68], RZ ;  /* 0x000068ffffff99a7 */ /* 0x000fe20008100004 */
[----:B------:R-:W-:-:S06]  /*1cc0*/  UISETP.GT.AND UP0, UPT, UR22, UR21, UPT ;  /* 0x000000151600728c */ /* 0x000fcc000bf04270 */
[----:B--2---:R1:W2:Y:S03]  /*1cd0*/  SYNCS.PHASECHK.TRANS64.TRYWAIT P0, [UR8+0x10], R2 ;  /* 0x00001002ff0075a7 */ /* 0x0042a60008001108 */
[----:B------:R-:W-:Y:S05]  /*1ce0*/  BRA.U !UP0, `(.L_x_32) ;  /* 0x0000000108e47547 */ /* 0x000fea000b800000 */
[----:B------:R-:W-:Y:S01]  /*1cf0*/  UIADD3 UR29, UPT, UPT, UR14, UR23, URZ ;  /* 0x000000170e1d7290 */ /* 0x000fe2000fffe0ff */
[----:B------:R-:W-:-:S11]  /*1d00*/  UMOV UR44, UR13 ;  /* 0x0000000d002c7c82 */ /* 0x000fd60008000000 */
.L_x_38:
[----:B------:R-:W-:Y:S01]  /*1d10*/  ULEA UR33, UR44, UR4, 0x3 ;  /* 0x000000042c217291 */ /* 0x000fe2000f8e18ff */
[----:B--2---:R-:W-:Y:S01]  /*1d20*/  @P5 MOV R3, 0x20000 ;  /* 0x0002000000035802 */ /* 0x004fe20000000f00 */
[----:B-12---:R-:W-:Y:S10]  /*1d30*/  @P0 BRA `(.L_x_33) ;  /* 0x00000000000c0947 */ /* 0x006ff40003800000 */
[----:B------:R-:W-:-:S04]  /*1d40*/  SHF.L.U32 R5, R15, 0x1f, RZ ;  /* 0x0000001f0f057819 */ /* 0x000fc800000006ff */
[----:B------:R-:W2:Y:S02]  /*1d50*/  SYNCS.PHASECHK.TRANS64.TRYWAIT P0, [UR33+0x10], R5 ;  /* 0x00001005ff0075a7 */ /* 0x000ea40008001121 */
[----:B--2---:R-:W-:Y:S05]  /*1d60*/  @!P0 BRA `(.L_x_34) ;  /* 0x0000009c00108947 */ /* 0x004fea0003800000 */
.L_x_33:
[----:B------:R2:W-:Y:S01]  /*1d70*/  @P5 SYNCS.ARRIVE.TRANS64 RZ, [UR33], R3 ;  /* 0x00000003ffff59a7 */ /* 0x0005e20008000021 */
[----:B------:R-:W-:-:S04]  /*1d80*/  ULOP3.LUT UR8, UR7, 0x2, URZ, 0xfc, !UPT ;  /* 0x0000000207087892 */ /* 0x000fc8000f8efcff */
[----:B------:R-:W-:-:S09]  /*1d90*/  UISETP.NE.AND UP0, UPT, UR8, 0x2, UPT ;  /* 0x000000020800788c */ /* 0x000fd2000bf05270 */
[----:B------:R-:W-:Y:S05]  /*1da0*/  BRA.U UP0, `(.L_x_35) ;  /* 0x0000000100047547 */ /* 0x000fea000b800000 */
[----:B------:R-:W-:Y:S05]  /*1db0*/  BPT.TRAP 0x1 ;  /* 0x000000040000795c */ /* 0x000fea0000300000 */
.L_x_35:
[----:B------:R-:W-:Y:S04]  /*1dc0*/  BSSY.RECONVERGENT B0, `(.L_x_36) ;  /* 0x0000003000007945 */ /* 0x000fe80003800200 */
[----:B------:R-:W-:Y:S05]  /*1dd0*/  @!P4 BRA `(.L_x_37) ;  /* 0x000000000004c947 */ /* 0x000fea0003800000 */
[----:B------:R-:W-:Y:S05]  /*1de0*/  BPT.TRAP 0x1 ;  /* 0x000000040000795c */ /* 0x000fea0000300000 */
.L_x_37:
[----:B------:R-:W-:Y:S05]  /*1df0*/  BSYNC.RECONVERGENT B0 ;  /* 0x0000000000007941 */ /* 0x000fea0003800200 */
.L_x_36:
[----:B------:R-:W-:Y:S02]  /*1e00*/  UIADD3 UR13, UPT, UPT, UR44, 0x1, URZ ;  /* 0x000000012c0d7890 */ /* 0x000fe4000fffe0ff */
[----:B------:R-:W-:Y:S02]  /*1e10*/  UIADD3 UR42, UP1, UPT, UR30, 0x80, URZ ;  /* 0x000000801e2a7890 */ /* 0x000fe4000ff3e0ff */
[----:B------:R-:W-:Y:S02]  /*1e20*/  UISETP.NE.AND UP0, UPT, UR13, 0x2, UPT ;  /* 0x000000020d00788c */ /* 0x000fe4000bf05270 */
[----:B------:R-:W-:Y:S02]  /*1e30*/  USHF.L.U32 UR34, UR23, 0x8, URZ ;  /* 0x0000000817227899 */ /* 0x000fe400080006ff */
        /* <DEDUP_REMOVED lines=8> */
[----:B------:R-:W-:Y:S02]  /*1ec0*/  UIADD3 UR26, UPT, UPT, UR34, 0x80, URZ ;  /* 0x00000080221a7890 */ /* 0x000fe4000fffe0ff */
[----:B------:R-:W-:Y:S01]  /*1ed0*/  UIADD3.X UR41, UPT, UPT, URZ, UR31, URZ, UP0, !UPT ;  /* 0x0000001fff297290 */ /* 0x000fe200087fe4ff */
[----:B------:R4:W1:Y:S01]  /*1ee0*/  SYNCS.PHASECHK.TRANS64.TRYWAIT P0, [UR8+0x10], R2 ;  /* 0x00001002ff0075a7 */ /* 0x0008620008001108 */
[----:B------:R-:W-:Y:S01]  /*1ef0*/  ULEA UR8, UR44, UR4, 0xf ;  /* 0x000000042c087291 */ /* 0x000fe2000f8e78ff */
[----:B------:R-:W-:Y:S01]  /*1f00*/  UMOV UR38, 0x0 ;  /* 0x0000000000267882 */ /* 0x000fe20000000000 */
[----:B------:R-:W-:-:S02]  /*1f10*/  UMOV UR39, 0x10000000 ;  /* 0x1000000000277882 */ /* 0x000fc40000000000 */
        /* <DEDUP_REMOVED lines=9> */
[----:B------:R-:W-:Y:S01]  /*1fb0*/  UMOV UR18, UR34 ;  /* 0x0000002200127c82 */ /* 0x000fe20008000000 */
[----:B------:R4:W-:Y:S01]  /*1fc0*/  UTMALDG.3D.2CTA [UR32], [UR42], desc[UR38] ;  /* 0x000026202a0075b4 */ /* 0x0009e20008211000 */
[----:B------:R-:W-:Y:S01]  /*1fd0*/  UMOV UR11, UR19 ;  /* 0x00000013000b7c82 */ /* 0x000fe20008000000 */
[----:B------:R-:W-:Y:S01]  /*1fe0*/  UMOV UR12, UR36 ;  /* 0x00000024000c7c82 */ /* 0x000fe20008000000 */
[----:B------:R-:W-:Y:S01]  /*1ff0*/  UMOV UR9, UR33 ;  /* 0x0000002100097c82 */ /* 0x000fe20008000000 */
[----:B------:R-:W-:Y:S01]  /*2000*/  UMOV UR10, UR26 ;  /* 0x0000001a000a7c82 */ /* 0x000fe20008000000 */
[----:B------:R-:W-:Y:S01]  /*2010*/  UIADD3 UR23, UPT, UPT, UR23, 0x1, URZ ;  /* 0x0000000117177890 */ /* 0x000fe2000fffe0ff */
[----:B------:R-:W-:Y:S01]  /*2020*/  UMOV UR44, UR13 ;  /* 0x0000000d002c7c82 */ /* 0x000fe20008000000 */
[----:B------:R4:W-:Y:S02]  /*2030*/  UTMALDG.3D.2CTA [UR24], [UR42], desc[UR38] ;  /* 0x000026182a0075b4 */ /* 0x0009e40008211000 */
[----:B------:R-:W-:Y:S01]  /*2040*/  UISETP.NE.AND UP0, UPT, UR23, UR29, UPT ;  /* 0x0000001d1700728c */ /* 0x000fe2000bf05270 */
[----:B------:R4:W-:Y:S01]  /*2050*/  UTMALDG.3D.2CTA [UR16], [UR40], desc[UR38] ;  /* 0x00002610280075b4 */ /* 0x0009e20008211000 */
[----:B------:R4:W-:Y:S07]  /*2060*/  UTMALDG.3D.2CTA [UR8], [UR40], desc[UR38] ;  /* 0x00002608280075b4 */ /* 0x0009ee0008211000 */
[----:B----4-:R-:W-:Y:S05]  /*2070*/  BRA.U UP0, `(.L_x_38) ;  /* 0xfffffffd00247547 */ /* 0x010fea000b83ffff */
.L_x_32:
[C---:B-1----:R-:W-:Y:S01]  /*2080*/  LEA R2, R14.reuse, UR4, 0x3 ;  /* 0x000000040e027c11 */ /* 0x042fe2000f8e18ff */
[----:B------:R-:W-:Y:S01]  /*2090*/  NOP ;  /* 0x0000000000007918 */ /* 0x000fe20000000000 */
[----:B--2---:R-:W-:Y:S02]  /*20a0*/  SHF.L.U32 R3, R13, 0x1f, RZ ;  /* 0x0000001f0d037819 */ /* 0x004fe400000006ff */
[----:B------:R-:W-:Y:S02]  /*20b0*/  LEA R4, R14, UR4, 0x4 ;  /* 0x000000040e047c11 */ /* 0x000fe4000f8e20ff */
[----:B------:R-:W1:Y:S02]  /*20c0*/  SYNCS.PHASECHK.TRANS64.TRYWAIT P0, [R2+URZ+0x70], R3 ;  /* 0x00007003020075a7 */ /* 0x000e6400080011ff */
[----:B-1----:R-:W-:Y:S05]  /*20d0*/  @!P0 BRA `(.L_x_39) ;  /* 0x00000098004c8947 */ /* 0x002fea0003800000 */
.L_x_145:
[----:B------:R-:W2:Y:S01]  /*20e0*/  LDS.128 R4, [R4+0xe0] ;  /* 0x0000e00004047984 */ /* 0x000ea20000000c00 */
[----:B------:R-:W-:Y:S01]  /*20f0*/  ISETP.GE.AND P0, PT, R72, 0x1, PT ;  /* 0x000000014800780c */ /* 0x000fe20003f06270 */
[----:B-1----:R-:W-:Y:S01]  /*2100*/  VIADD R2, R2, 0x80 ;  /* 0x0000008002027836 */ /* 0x002fe20000000000 */
[----:B------:R-:W-:Y:S01]  /*2110*/  @!PT LDS RZ, [RZ] ;  /* 0x00000000fffff984 */ /* 0x000fe20000000800 */
[----:B------:R-:W-:Y:S01]  /*2120*/  @!PT LDS RZ, [RZ] ;  /* 0x00000000fffff984 */ /* 0x000fe20000000800 */
[----:B------:R-:W-:Y:S01]  /*2130*/  @!PT LDS RZ, [RZ] ;  /* 0x00000000fffff984 */ /* 0x000fe20000000800 */
[----:B------:R-:W-:Y:S01]  /*2140*/  @!PT LDS RZ, [RZ] ;  /* 0x00000000fffff984 */ /* 0x000fe20000000800 */
[----:B------:R1:W-:Y:S06]  /*2150*/  MEMBAR.ALL.CTA ;  /* 0x0000000000007992 */ /* 0x0003ec0000008000 */
[----:B-1----:R-:W1:Y:S01]  /*2160*/  FENCE.VIEW.ASYNC.S ;  /* 0x00000000000073c6 */ /* 0x002e620000000000 */
[----:B------:R-:W-:-:S04]  /*2170*/  PRMT R2, RZ, 0x654, R2 ;  /* 0x00000654ff027816 */ /* 0x000fc80000000002 */
[----:B-1----:R1:W-:Y:S01]  /*2180*/  SYNCS.ARRIVE.TRANS64.RED.A1T0 RZ, [R2+URZ], RZ ;  /* 0x000000ff02ff79a7 */ /* 0x0023e200081004ff */
[----:B--2---:R-:W-:-:S13]  /*2190*/  LOP3.LUT P2, RZ, R6, 0x1, RZ, 0xc0, !PT ;  /* 0x0000000106ff7812 */ /* 0x004fda000784c0ff */
[----:B------:R-:W-:Y:S01]  /*21a0*/  @P2 SHF.R.U32.HI R3, RZ, 0x10, R5 ;  /* 0x00000010ff032819 */ /* 0x000fe20000011605 */
[----:B------:R-:W-:Y:S01]  /*21b0*/  VOTEU.ANY UP0, P2 ;  /* 0x0000000000ff7886 */ /* 0x000fe20001000100 */
[----:B------:R-:W-:Y:S02]  /*21c0*/  @P2 MOV R11, R4 ;  /* 0x00000004000b2202 */ /* 0x000fe40000000f00 */
[----:B------:R-:W-:Y:S02]  /*21d0*/  @P2 R2UR.BROADCAST UR8, R3 ;  /* 0x00000000030822ca */ /* 0x000fe400008e0000 */
[----:B------:R-:W-:-:S11]  /*21e0*/  @P2 LOP3.LUT R8, R5, 0xffff, RZ, 0xc0, !PT ;  /* 0x0000ffff05082812 */ /* 0x000fd600078ec0ff */
[----:B------:R-:W-:Y:S01]  /*21f0*/  @UP0 UMOV UR36, UR8 ;  /* 0x0000000800240c82 */ /* 0x000fe20008000000 */
[----:B-1----:R-:W-:Y:S05]  /*2200*/  @!P0 BRA `(.L_x_40) ;  /* 0x0000000000b88947 */ /* 0x002fea0003800000 */
[----:B------:R-:W3:Y:S01]  /*2210*/  LDC.64 R4, c[0x0][0xb18] ;  /* 0x0002c600ff047b82 */ /* 0x000ee20000000a00 */
[----:B------:R-:W-:-:S07]  /*2220*/  ISETP.NE.AND P3, PT, R72, 0x1, PT ;  /* 0x000000014800780c */ /* 0x000fce0003f65270 */
[----:B------:R-:W1:Y:S08]  /*2230*/  LDC.64 R6, c[0x0][0xb10] ;  /* 0x0002c400ff067b82 */ /* 0x000e700000000a00 */
[----:B------:R-:W2:Y:S08]  /*2240*/  LDC R17, c[0x0][0xb20] ;  /* 0x0002c800ff117b82 */ /* 0x000eb00000000800 */
[----:B------:R-:W4:Y:S01]  /*2250*/  LDC R18, c[0x0][0xb0c] ;  /* 0x0002c300ff127b82 */ /* 0x000f220000000800 */
[----:B---3--:R-:W-:Y:S01]  /*2260*/  IMAD.HI.U32 R22, R0, R5, RZ ;  /* 0x0000000500167227 */ /* 0x008fe200078e00ff */
[----:B------:R-:W-:-:S06]  /*2270*/  ISETP.NE.AND P0, PT, R4, 0x1, PT ;  /* 0x000000010400780c */ /* 0x000fcc0003f05270 */
[----:B------:R-:W3:Y:S01]  /*2280*/  LDC.64 R2, c[0x0][0xb28] ;  /* 0x0002ca00ff027b82 */ /* 0x000ee20000000a00 */
[----:B-1----:R-:W-:-:S04]  /*2290*/  IMAD.HI.U32 R20, R9, R6, RZ ;  /* 0x0000000609147227 */ /* 0x002fc800078e00ff */
[----:B------:R-:W-:Y:S01]  /*22a0*/  IMAD.HI.U32 R24, R11, R6, RZ ;  /* 0x000000060b187227 */ /* 0x000fe200078e00ff */
[----:B------:R-:W-:Y:S02]  /*22b0*/  SHF.R.U32.HI R20, RZ, R7, R20 ;  /* 0x00000007ff147219 */ /* 0x000fe40000011614 */
[----:B--2---:R-:W-:Y:S01]  /*22c0*/  SHF.R.U32.HI R19, RZ, R17, R22 ;  /* 0x00000011ff137219 */ /* 0x004fe20000011616 */
[----:B------:R-:W-:Y:S01]  /*22d0*/  IMAD.HI.U32 R22, R8, R5, RZ ;  /* 0x0000000508167227 */ /* 0x000fe200078e00ff */
[----:B------:R-:W-:Y:S02]  /*22e0*/  SHF.R.U32.HI R24, RZ, R7, R24 ;  /* 0x00000007ff187219 */ /* 0x000fe40000011618 */
[----:B------:R-:W-:Y:S02]  /*22f0*/  SEL R19, R0, R19, !P0 ;  /* 0x0000001300137207 */ /* 0x000fe40004000000 */
[----:B------:R-:W-:Y:S02]  /*2300*/  SHF.R.U32.HI R17, RZ, R17, R22 ;  /* 0x00000011ff117219 */ /* 0x000fe40000011616 */
[----:B----4-:R-:W-:-:S02]  /*2310*/  ISETP.NE.AND P1, PT, R18, 0x1, PT ;  /* 0x000000011200780c */ /* 0x010fc40003f25270 */
[----:B------:R-:W-:Y:S02]  /*2320*/  SEL R17, R8, R17, !P0 ;  /* 0x0000001108117207 */ /* 0x000fe40004000000 */
[----:B------:R-:W-:Y:S02]  /*2330*/  SEL R21, R9, R20, !P1 ;  /* 0x0000001409157207 */ /* 0x000fe40004800000 */
[----:B------:R-:W-:Y:S01]  /*2340*/  SEL R5, R11, R24, !P1 ;  /* 0x000000180b057207 */ /* 0x000fe20004800000 */
[----:B---3--:R-:W-:Y:S01]  /*2350*/  IMAD.HI.U32 R20, R19, R2, RZ ;  /* 0x0000000213147227 */ /* 0x008fe200078e00ff */
[----:B------:R-:W-:-:S03]  /*2360*/  IADD3 R7, PT, PT, -R17, RZ, RZ ;  /* 0x000000ff11077210 */ /* 0x000fc60007ffe1ff */
        /* <DEDUP_REMOVED lines=11> */
[----:B------:R-:W-:-:S04]  /*2420*/  @!P0 IMAD.HI.U32 R20, R5, R2, RZ ;  /* 0x0000000205148227 */ /* 0x000fc800078e00ff */
[----:B------:R-:W-:Y:S01]  /*2430*/  IMAD.MOV R2, RZ, RZ, -R6 ;  /* 0x000000ffff027224 */ /* 0x000fe200078e0a06 */
[----:B------:R-:W-:-:S03]  /*2440*/  @!P0 SHF.R.U32.HI R20, RZ, R3, R20 ;  /* 0x00000003ff148219 */ /* 0x000fc60000011614 */
[----:B------:R-:W-:Y:S01]  /*2450*/  IMAD R2, R72, R2, R17 ;  /* 0x0000000248027224 */ /* 0x000fe200078e0211 */
        /* <DEDUP_REMOVED lines=9> */
.L_x_40:
[----:B------:R-:W1:Y:S02]  /*24f0*/  LDCU UR8, c[0x0][0xb30] ;  /* 0x00016600ff0877ac */ /* 0x000e640008000800 */
[----:B-1----:R-:W-:-:S09]  /*2500*/  UISETP.NE.AND UP0, UPT, UR8, 0x1, UPT ;  /* 0x000000010800788c */ /* 0x002fd2000bf05270 */
[----:B------:R-:W-:Y:S05]  /*2510*/  BRA.U UP0, `(.L_x_41) ;  /* 0x0000000100407547 */ /* 0x000fea000b800000 */
[----:B------:R-:W1:Y:S08]  /*2520*/  LDC.64 R4, c[0x0][0xb10] ;  /* 0x0002c400ff047b82 */ /* 0x000e700000000a00 */
[----:B------:R-:W2:Y:S08]  /*2530*/  LDC.64 R2, c[0x0][0xb18] ;  /* 0x0002c600ff027b82 */ /* 0x000eb00000000a00 */
[----:B------:R-:W4:Y:S08]  /*2540*/  LDC R6, c[0x0][0xb20] ;  /* 0x0002c800ff067b82 */ /* 0x000f300000000800 */
[----:B------:R-:W3:Y:S01]  /*2550*/  LDC R18, c[0x0][0xb0c] ;  /* 0x0002c300ff127b82 */ /* 0x000ee20000000800 */
[----:B-1----:R-:W-:-:S05]  /*2560*/  IMAD.HI.U32 R4, R11, R4, RZ ;  /* 0x000000040b047227 */ /* 0x002fca00078e00ff */
[----:B------:R-:W-:Y:S01]  /*2570*/  SHF.R.U32.HI R4, RZ, R5, R4 ;  /* 0x00000005ff047219 */ /* 0x000fe20000011604 */
[----:B--2---:R-:W-:Y:S01]  /*2580*/  IMAD.HI.U32 R3, R8, R3, RZ ;  /* 0x0000000308037227 */ /* 0x004fe200078e00ff */
[----:B------:R-:W-:-:S04]  /*2590*/  ISETP.NE.AND P0, PT, R2, 0x1, PT ;  /* 0x000000010200780c */ /* 0x000fc80003f05270 */
[----:B----4-:R-:W-:-:S04]  /*25a0*/  SHF.R.U32.HI R3, RZ, R6, R3 ;  /* 0x00000006ff037219 */ /* 0x010fc80000011603 */
[----:B------:R-:W-:Y:S02]  /*25b0*/  SEL R3, R8, R3, !P0 ;  /* 0x0000000308037207 */ /* 0x000fe40004000000 */
[----:B---3--:R-:W-:-:S04]  /*25c0*/  ISETP.NE.AND P1, PT, R18, 0x1, PT ;  /* 0x000000011200780c */ /* 0x008fc80003f25270 */
[----:B------:R-:W-:-:S05]  /*25d0*/  SEL R4, R11, R4, !P1 ;  /* 0x000000040b047207 */ /* 0x000fca0004800000 */
[----:B------:R-:W-:Y:S02]  /*25e0*/  IMAD.IADD R5, R3, 0x1, -R4 ;  /* 0x0000000103057824 */ /* 0x000fe400078e0a04 */
[----:B------:R-:W-:Y:S02]  /*25f0*/  IMAD.IADD R3, R4, 0x1, -R3 ;  /* 0x0000000104037824 */ /* 0x000fe400078e0a03 */
[----:B------:R-:W-:Y:S02]  /*2600*/  IMAD R11, R5, R18, R11 ;  /* 0x00000012050b7224 */ /* 0x000fe400078e020b */
[----:B------:R-:W-:-:S07]  /*2610*/  IMAD R8, R3, R2, R8 ;  /* 0x0000000203087224 */ /* 0x000fce00078e0208 */
.L_x_41:
[----:B------:R-:W-:Y:S01]  /*2620*/  VIADD R14, R14, 0x1 ;  /* 0x000000010e0e7836 */ /* 0x000fe20000000000 */
[----:B------:R-:W-:Y:S01]  /*2630*/  PLOP3.LUT P1, PT, PT, PT, PT, 0x80, 0x8 ;  /* 0x000000000008781c */ /* 0x000fe20003f2f070 */
[----:B------:R-:W-:Y:S02]  /*2640*/  IMAD.IADD R21, R11, 0x1, R170 ;  /* 0x000000010b157824 */ /* 0x000fe400078e02aa */
[----:B------:R-:W-:Y:S01]  /*2650*/  IMAD.IADD R20, R8, 0x1, R147 ;  /* 0x0000000108147824 */ /* 0x000fe200078e0293 */
[----:B------:R-:W-:-:S04]  /*2660*/  ISETP.NE.AND P0, PT, R14, 0x2, PT ;  /* 0x000000020e00780c */ /* 0x000fc80003f05270 */
[----:B------:R-:W-:Y:S02]  /*2670*/  SEL R2, RZ, 0x1, P0 ;  /* 0x00000001ff027807 */ /* 0x000fe40000000000 */
[----:B------:R-:W-:Y:S02]  /*2680*/  SEL R14, R14, RZ, P0 ;  /* 0x000000ff0e0e7207 */ /* 0x000fe40000000000 */
[----:B------:R-:W-:Y:S01]  /*2690*/  LOP3.LUT R13, R13, R2, RZ, 0x3c, !PT ;  /* 0x000000020d0d7212 */ /* 0x000fe200078e3cff */
[----:B------:R-:W-:Y:S06]  /*26a0*/  @P2 BRA `(.L_x_42) ;  /* 0xfffffff0000c2947 */ /* 0x000fec000383ffff */
[----:B------:R-:W-:Y:S01]  /*26b0*/  UIADD3 UR5, UPT, UPT, UR4, 0x10, URZ ;  /* 0x0000001004057890 */ /* 0x000fe2000fffe0ff */
[----:B------:R-:W-:-:S03]  /*26c0*/  SHF.L.U32 R3, R15, 0x1f, RZ ;  /* 0x0000001f0f037819 */ /* 0x000fc600000006ff */
[----:B------:R-:W-:-:S09]  /*26d0*/  ULEA UR4, UR13, UR5, 0x3 ;  /* 0x000000050d047291 */ /* 0x000fd2000f8e18ff */
[----:B------:R-:W1:Y:S02]  /*26e0*/  SYNCS.PHASECHK.TRANS64.TRYWAIT P0, [UR4], R3 ;  /* 0x00000003ff0075a7 */ /* 0x000e640008001104 */
[----:B-1----:R-:W-:Y:S05]  /*26f0*/  @!P0 BRA `(.L_x_43) ;  /* 0x0000009000d88947 */ /* 0x002fea0003800000 */
.L_x_147:
[----:B------:R-:W-:-:S04]  /*2700*/  UIADD3 UR6, UPT, UPT, UR13, 0x1, URZ ;  /* 0x000000010d067890 */ /* 0x000fc8000fffe0ff */
[----:B------:R-:W-:-:S04]  /*2710*/  UISETP.NE.AND UP0, UPT, UR6, 0x2, UPT ;  /* 0x000000020600788c */ /* 0x000fc8000bf05270 */
[----:B------:R-:W-:Y:S02]  /*2720*/  USEL UR4, URZ, 0x1, UP0 ;  /* 0x00000001ff047887 */ /* 0x000fe40008000000 */
[----:B------:R-:W-:-:S04]  /*2730*/  USEL UR6, UR6, URZ, UP0 ;  /* 0x000000ff06067287 */ /* 0x000fc80008000000 */
[----:B------:R-:W-:Y:S01]  /*2740*/  ULEA UR6, UR6, UR5, 0x3 ;  /* 0x0000000506067291 */ /* 0x000fe2000f8e18ff */
[----:B-1----:R-:W-:-:S04]  /*2750*/  LOP3.LUT R3, R15, UR4, RZ, 0x3c, !PT ;  /* 0x000000040f037c12 */ /* 0x002fc8000f8e3cff */
[----:B------:R-:W-:Y:S01]  /*2760*/  SHF.L.U32 R3, R3, 0x1f, RZ ;  /* 0x0000001f03037819 */ /* 0x000fe200000006ff */
[----:B---3--:R-:W-:-:S07]  /*2770*/  IMAD.U32 R0, RZ, RZ, UR6 ;  /* 0x00000006ff007e24 */ /* 0x008fce000f8e00ff */
.L_x_44:
[----:B-1----:R1:W2:Y:S02]  /*2780*/  SYNCS.PHASECHK.TRANS64.TRYWAIT P0, [R0+URZ], R3 ;  /* 0x00000003000075a7 */ /* 0x0022a400080011ff */
[----:B--2---:R-:W-:Y:S05]  /*2790*/  @!P0 NANOSLEEP.SYNCS 0x989680 ;  /* 0x009896800000895d */ /* 0x004fea0003900000 */
[----:B------:R-:W2:Y:S02]  /*27a0*/  @!P0 SYNCS.PHASECHK.TRANS64 P0, [R0+URZ], R3 ;  /* 0x00000003000085a7 */ /* 0x000ea400080010ff */
[----:B--2---:R-:W-:Y:S05]  /*27b0*/  @P0 EXIT ;  /* 0x000000000000094d */ /* 0x004fea0003800000 */
[----:B------:R-:W-:Y:S05]  /*27c0*/  BRA `(.L_x_44) ;  /* 0xfffffffc00ec7947 */ /* 0x000fea000383ffff */
.L_x_22:
[----:B------:R-:W-:-:S04]  /*27d0*/  UISETP.NE.AND UP1, UPT, UR37, URZ, UPT ;  /* 0x000000ff2500728c */ /* 0x000fc8000bf25270 */
[----:B------:R-:W-:-:S09]  /*27e0*/  UISETP.NE.OR UP1, UPT, UR10, 0x1, UP1 ;  /* 0x000000010a00788c */ /* 0x000fd20008f25670 */
[----:B------:R-:W-:Y:S05]  /*27f0*/  BRA.U UP1, `(.L_x_45) ;  /* 0x00000005014c7547 */ /* 0x000fea000b800000 */
[----:B------:R-:W-:Y:S01]  /*2800*/  HFMA2 R11, -RZ, RZ, 0, 0 ;  /* 0x00000000ff0b7431 */ /* 0x000fe200000001ff */
[----:B------:R-:W-:Y:S01]  /*2810*/  ISETP.GE.U32.AND P2, PT, R10, 0x2, PT ;  /* 0x000000020a00780c */ /* 0x000fe20003f46070 */
[----:B------:R-:W-:Y:S01]  /*2820*/  IMAD.MOV.U32 R12, RZ, RZ, 0x1 ;  /* 0x00000001ff0c7424 */ /* 0x000fe200078e00ff */
[----:B------:R-:W-:Y:S01]  /*2830*/  CS2R R8, SRZ ;  /* 0x0000000000087805 */ /* 0x000fe2000001ff00 */
[----:B------:R-:W-:Y:S01]  /*2840*/  IMAD.MOV.U32 R3, RZ, RZ, RZ ;  /* 0x000000ffff037224 */ /* 0x000fe200078e00ff */
[----:B------:R-:W-:Y:S01]  /*2850*/  UMOV UR4, 0x400 ;  /* 0x0000040000047882 */ /* 0x000fe20000000000 */
[----:B------:R-:W-:Y:S01]  /*2860*/  UMOV UR6, URZ ;  /* 0x000000ff00067c82 */ /* 0x000fe20008000000 */
[----:B------:R-:W-:-:S12]  /*2870*/  ULEA UR37, UR37, UR4, 0x18 ;  /* 0x0000000425257291 */ /* 0x000fd8000f8ec0ff */
.L_x_49:
[----:B------:R-:W-:Y:S02]  /*2880*/  LEA R0, R3, UR37, 0x3 ;  /* 0x0000002503007c11 */ /* 0x000fe4000f8e18ff */
[----:B------:R-:W-:-:S03]  /*2890*/  SHF.L.U32 R5, R8, 0x1f, RZ ;  /* 0x0000001f08057819 */ /* 0x000fc600000006ff */
[----:B------:R-:W-:Y:S01]  /*28a0*/  VIADD R4, R0, 0xc0 ;  /* 0x000000c000047836 */ /* 0x000fe20000000000 */
[----:B------:R-:W1:Y:S02]  /*28b0*/  SYNCS.PHASECHK.TRANS64.TRYWAIT P0, [R0+URZ+0xb0], R5 ;  /* 0x0000b005000075a7 */ /* 0x000e6400080011ff */
[----:B-1----:R-:W-:Y:S05]  /*28c0*/  @!P0 BRA `(.L_x_46) ;  /* 0x00000090007c8947 */ /* 0x002fea0003800000 */
.L_x_148:
[----:B------:R-:W-:Y:S01]  /*28d0*/  ULEA UR5, UR6, UR37, 0x3 ;  /* 0x0000002506057291 */ /* 0x000fe2000f8e18ff */
[----:B------:R-:W-:Y:S01]  /*28e0*/  PRMT R4, RZ, 0x654, R4 ;  /* 0x00000654ff047816 */ /* 0x000fe20000000004 */
[----:B-1----:R-:W-:Y:S01]  /*28f0*/  @!P2 IMAD.MOV.U32 R5, RZ, RZ, 0x10 ;  /* 0x00000010ff05a424 */ /* 0x002fe200078e00ff */
[----:B------:R-:W-:Y:S01]  /*2900*/  SHF.L.U32 R7, R12, 0x1f, RZ ;  /* 0x0000001f0c077819 */ /* 0x000fe200000006ff */
[----:B------:R-:W-:Y:S01]  /*2910*/  UIADD3 UR4, UPT, UPT, UR5, 0x70, URZ ;  /* 0x0000007005047890 */ /* 0x000fe2000fffe0ff */
[----:B------:R1:W-:Y:S05]  /*2920*/  SYNCS.ARRIVE.TRANS64.RED.A1T0 RZ, [R4+URZ], RZ ;  /* 0x000000ff04ff79a7 */ /* 0x0003ea00081004ff */
[----:B------:R-:W-:Y:S01]  /*2930*/  IMAD.U32 R13, RZ, RZ, UR4 ;  /* 0x00000004ff0d7e24 */ /* 0x000fe2000f8e00ff */
[----:B------:R-:W2:Y:S04]  /*2940*/  SYNCS.PHASECHK.TRANS64.TRYWAIT P0, [UR5+0x80], R7 ;  /* 0x00008007ff0075a7 */ /* 0x000ea80008001105 */
[----:B------:R-:W-:Y:S01]  /*2950*/  PRMT R13, R10, 0x654, R13 ;  /* 0x000006540a0d7816 */ /* 0x000fe2000000000d */
[----:B-12---:R-:W-:Y:S06]  /*2960*/  @!P0 BRA `(.L_x_47) ;  /* 0x0000009000688947 */ /* 0x006fec0003800000 */
.L_x_150:
[----:B------:R-:W-:Y:S01]  /*2970*/  ULEA UR4, UR6, UR37, 0x4 ;  /* 0x0000002506047291 */ /* 0x000fe2000f8e20ff */
[----:B------:R-:W-:Y:S01]  /*2980*/  SEL R2, R13, R2, !P2 ;  /* 0x000000020d027207 */ /* 0x000fe20005000000 */
[----:B------:R-:W-:Y:S01]  /*2990*/  UIADD3 UR5, UPT, UPT, UR5, 0x70, URZ ;  /* 0x0000007005057890 */ /* 0x000fe2000fffe0ff */
[----:B-1----:R-:W-:Y:S01]  /*29a0*/  LEA R0, R11, UR37, 0x3 ;  /* 0x000000250b007c11 */ /* 0x002fe2000f8e18ff */
[----:B------:R-:W-:Y:S01]  /*29b0*/  UIADD3 UR4, UPT, UPT, UR4, 0xe0, URZ ;  /* 0x000000e004047890 */ /* 0x000fe2000fffe0ff */
[----:B------:R1:W-:Y:S01]  /*29c0*/  @!P2 SYNCS.ARRIVE.TRANS64.RED RZ, [R2+URZ], R5 ;  /* 0x0000000502ffa9a7 */ /* 0x0003e200080004ff */
[----:B------:R-:W-:Y:S01]  /*29d0*/  UIADD3 UR6, UPT, UPT, UR6, 0x1, URZ ;  /* 0x0000000106067890 */ /* 0x000fe2000fffe0ff */
[----:B------:R-:W-:-:S03]  /*29e0*/  VIADD R3, R3, 0x1 ;  /* 0x0000000103037836 */ /* 0x000fc60000000000 */
[----:B------:R-:W-:Y:S02]  /*29f0*/  UISETP.NE.AND UP0, UPT, UR6, 0x2, UPT ;  /* 0x000000020600788c */ /* 0x000fe4000bf05270 */
[----:B------:R-:W-:Y:S01]  /*2a00*/  ISETP.NE.AND P0, PT, R3, 0x2, PT ;  /* 0x000000020300780c */ /* 0x000fe20003f05270 */
[----:B------:R-:W-:Y:S06]  /*2a10*/  UGETNEXTWORKID.BROADCAST [UR4], [UR5] ;  /* 0x00000000040073ca */ /* 0x000fec0008000100 */
[----:B------:R-:W-:Y:S02]  /*2a20*/  USEL UR4, URZ, 0x1, UP0 ;  /* 0x00000001ff047887 */ /* 0x000fe40008000000 */
[----:B------:R-:W-:-:S04]  /*2a30*/  USEL UR6, UR6, URZ, UP0 ;  /* 0x000000ff06067287 */ /* 0x000fc80008000000 */
[----:B------:R-:W-:Y:S02]  /*2a40*/  LOP3.LUT R12, R12, UR4, RZ, 0x3c, !PT ;  /* 0x000000040c0c7c12 */ /* 0x000fe4000f8e3cff */
[----:B-1----:R-:W-:-:S04]  /*2a50*/  SHF.L.U32 R5, R9, 0x1f, RZ ;  /* 0x0000001f09057819 */ /* 0x002fc800000006ff */
[----:B------:R-:W1:Y:S02]  /*2a60*/  SYNCS.PHASECHK.TRANS64.TRYWAIT P1, [R0+URZ+0x70], R5 ;  /* 0x00007005000075a7 */ /* 0x000e6400080211ff */
[----:B-1----:R-:W-:Y:S05]  /*2a70*/  @!P1 BRA `(.L_x_48) ;  /* 0x00000090003c9947 */ /* 0x002fea0003800000 */
.L_x_151:
[----:B------:R-:W-:Y:S01]  /*2a80*/  LEA R4, R11, UR37, 0x4 ;  /* 0x000000250b047c11 */ /* 0x000fe2000f8e20ff */
[----:B-1----:R-:W-:Y:S01]  /*2a90*/  VIADD R0, R0, 0x80 ;  /* 0x0000008000007836 */ /* 0x002fe20000000000 */
[----:B------:R-:W-:Y:S01]  /*2aa0*/  SEL R3, R3, RZ, P0 ;  /* 0x000000ff03037207 */ /* 0x000fe20000000000 */
[----:B------:R-:W-:-:S03]  /*2ab0*/  VIADD R11, R11, 0x1 ;  /* 0x000000010b0b7836 */ /* 0x000fc60000000000 */
[----:B------:R-:W1:Y:S01]  /*2ac0*/  LDS.128 R4, [R4+0xe0] ;  /* 0x0000e00004047984 */ /* 0x000e620000000c00 */
[----:B------:R-:W-:Y:S02]  /*2ad0*/  PRMT R0, RZ, 0x654, R0 ;  /* 0x00000654ff007816 */ /* 0x000fe40000000000 */
[C---:B------:R-:W-:Y:S01]  /*2ae0*/  ISETP.NE.AND P1, PT, R11.reuse, 0x2, PT ;  /* 0x000000020b00780c */ /* 0x040fe20003f25270 */
[----:B------:R-:W-:Y:S01]  /*2af0*/  @!PT LDS RZ, [RZ] ;  /* 0x00000000fffff984 */ /* 0x000fe20000000800 */
[----:B------:R-:W-:Y:S01]  /*2b00*/  @!PT LDS RZ, [RZ] ;  /* 0x00000000fffff984 */ /* 0x000fe20000000800 */
[----:B------:R-:W-:Y:S01]  /*2b10*/  @!PT LDS RZ, [RZ] ;  /* 0x00000000fffff984 */ /* 0x000fe20000000800 */
[----:B------:R-:W-:Y:S01]  /*2b20*/  @!PT LDS RZ, [RZ] ;  /* 0x00000000fffff984 */ /* 0x000fe20000000800 */
[----:B------:R2:W-:Y:S06]  /*2b30*/  MEMBAR.ALL.CTA ;  /* 0x0000000000007992 */ /* 0x0005ec0000008000 */
[----:B--2---:R-:W2:Y:S01]  /*2b40*/  FENCE.VIEW.ASYNC.S ;  /* 0x00000000000073c6 */ /* 0x004ea20000000000 */
[----:B------:R-:W-:Y:S01]  /*2b50*/  SEL R11, R11, RZ, P1 ;  /* 0x000000ff0b0b7207 */ /* 0x000fe20000800000 */
[----:B--2---:R2:W-:Y:S01]  /*2b60*/  SYNCS.ARRIVE.TRANS64.RED.A1T0 RZ, [R0+URZ], RZ ;  /* 0x000000ff00ff79a7 */ /* 0x0045e200081004ff */
[----:B-1----:R-:W-:-:S02]  /*2b70*/  LOP3.LUT P3, RZ, R6, 0x1, RZ, 0xc0, !PT ;  /* 0x0000000106ff7812 */ /* 0x002fc4000786c0ff */
[----:B------:R-:W-:-:S04]  /*2b80*/  SEL R5, RZ, 0x1, P0 ;  /* 0x00000001ff057807 */ /* 0x000fc80000000000 */
[----:B------:R-:W-:Y:S02]  /*2b90*/  LOP3.LUT R8, R8, R5, RZ, 0x3c, !PT ;  /* 0x0000000508087212 */ /* 0x000fe400078e3cff */
[----:B--2---:R-:W-:-:S04]  /*2ba0*/  SEL R0, RZ, 0x1, P1 ;  /* 0x00000001ff007807 */ /* 0x004fc80000800000 */
[----:B------:R-:W-:Y:S01]  /*2bb0*/  LOP3.LUT R9, R9, R0, RZ, 0x3c, !PT ;  /* 0x0000000009097212 */ /* 0x000fe200078e3cff */
[----:B------:R-:W-:Y:S06]  /*2bc0*/  @P3 BRA `(.L_x_49) ;  /* 0xfffffffc002c3947 */ /* 0x000fec000383ffff */
[----:B------:R-:W-:Y:S01]  /*2bd0*/  ULEA UR5, UR6, UR37, 0x3 ;  /* 0x0000002506057291 */ /* 0x000fe2000f8e18ff */
[----:B------:R-:W-:-:S08]  /*2be0*/  SHF.L.U32 R3, R12, 0x1f, RZ ;  /* 0x0000001f0c037819 */ /* 0x000fd000000006ff */
[----:B------:R-:W1:Y:S02]  /*2bf0*/  SYNCS.PHASECHK.TRANS64 P0, [UR5+0x80], R3 ;  /* 0x00008003ff0075a7 */ /* 0x000e640008001005 */
[----:B-1----:R-:W-:Y:S05]  /*2c00*/  @P0 BRA `(.L_x_50) ;  /* 0x0000000000080947 */ /* 0x002fea0003800000 */
[----:B------:R-:W1:Y:S02]  /*2c10*/  SYNCS.PHASECHK.TRANS64.TRYWAIT P0, [UR5+0x80], R3 ;  /* 0x00008003ff0075a7 */ /* 0x000e640008001105 */
[----:B-1----:R-:W-:Y:S05]  /*2c20*/  @!P0 BRA `(.L_x_51) ;  /* 0x0000008c00e48947 */ /* 0x002fea0003800000 */
.L_x_50:
[----:B------:R-:W-:-:S04]  /*2c30*/  UIADD3 UR4, UPT, UPT, UR6, 0x1, URZ ;  /* 0x0000000106047890 */ /* 0x000fc8000fffe0ff */
[----:B------:R-:W-:-:S04]  /*2c40*/  UISETP.NE.AND UP0, UPT, UR4, 0x2, UPT ;  /* 0x000000020400788c */ /* 0x000fc8000bf05270 */
[----:B------:R-:W-:Y:S02]  /*2c50*/  USEL UR7, URZ, 0x1, UP0 ;  /* 0x00000001ff077887 */ /* 0x000fe40008000000 */
[----:B------:R-:W-:-:S04]  /*2c60*/  USEL UR4, UR4, URZ, UP0 ;  /* 0x000000ff04047287 */ /* 0x000fc80008000000 */
[----:B------:R-:W-:Y:S01]  /*2c70*/  ULEA UR4, UR4, UR37, 0x3 ;  /* 0x0000002504047291 */ /* 0x000fe2000f8e18ff */
[----:B-1----:R-:W-:-:S04]  /*2c80*/  LOP3.LUT R3, R12, UR7, RZ, 0x3c, !PT ;  /* 0x000000070c037c12 */ /* 0x002fc8000f8e3cff */
[----:B------:R-:W-:-:S04]  /*2c90*/  SHF.L.U32 R0, R3, 0x1f, RZ ;  /* 0x0000001f03007819 */ /* 0x000fc800000006ff */
[----:B------:R-:W1:Y:S02]  /*2ca0*/  SYNCS.PHASECHK.TRANS64 P0, [UR4+0x80], R0 ;  /* 0x00008000ff0075a7 */ /* 0x000e640008001004 */
[----:B-1----:R-:W-:Y:S05]  /*2cb0*/  @P0 EXIT ;  /* 0x000000000000094d */ /* 0x002fea0003800000 */
[----:B------:R-:W-:Y:S02]  /*2cc0*/  SHF.L.U32 R3, R3, 0x1f, RZ ;  /* 0x0000001f03037819 */ /* 0x000fe400000006ff */
[----:B------:R-:W-:-:S07]  /*2cd0*/  MOV R0, UR4 ;  /* 0x0000000400007c02 */ /* 0x000fce0008000f00 */
.L_x_52:
[----:B-1----:R1:W2:Y:S02]  /*2ce0*/  SYNCS.PHASECHK.TRANS64.TRYWAIT P0, [R0+URZ+0x80], R3 ;  /* 0x00008003000075a7 */ /* 0x0022a400080011ff */
[----:B--2---:R-:W-:Y:S05]  /*2cf0*/  @!P0 NANOSLEEP.SYNCS 0x989680 ;  /* 0x009896800000895d */ /* 0x004fea0003900000 */
[----:B------:R-:W2:Y:S02]  /*2d00*/  @!P0 SYNCS.PHASECHK.TRANS64 P0, [R0+URZ+0x80], R3 ;  /* 0x00008003000085a7 */ /* 0x000ea400080010ff */
[----:B--2---:R-:W-:Y:S05]  /*2d10*/  @P0 EXIT ;  /* 0x000000000000094d */ /* 0x004fea0003800000 */
[----:B------:R-:W-:Y:S05]  /*2d20*/  BRA `(.L_x_52) ;  /* 0xfffffffc00ec7947 */ /* 0x000fea000383ffff */
.L_x_45:
[----:B------:R-:W-:Y:S05]  /*2d30*/  BRA.U UP4, `(.L_x_53) ;  /* 0x0000001504007547 */ /* 0x000fea000b800000 */
[----:B------:R-:W-:Y:S01]  /*2d40*/  UMOV UR6, 0x40 ;  /* 0x0000004000067882 */ /* 0x000fe20000000000 */
[----:B------:R-:W-:Y:S01]  /*2d50*/  NOP ;  /* 0x0000000000007918 */ /* 0x000fe20000000000 */
[----:B------:R-:W-:Y:S01]  /*2d60*/  ULEA UR6, UR37, UR6, 0x18 ;  /* 0x0000000625067291 */ /* 0x000fe2000f8ec0ff */
[----:B------:R-:W-:Y:S02]  /*2d70*/  UMOV UR7, 0x400 ;  /* 0x0000040000077882 */ /* 0x000fe40000000000 */
[----:B------:R-:W-:-:S06]  /*2d80*/  ULEA UR37, UR37, UR7, 0x18 ;  /* 0x0000000725257291 */ /* 0x000fcc000f8ec0ff */
[----:B------:R-:W1:Y:S02]  /*2d90*/  LDS.U8 R2, [UR6+0x1c] ;  /* 0x00001c06ff027984 */ /* 0x000e640008000000 */
[----:B-1----:R-:W-:-:S13]  /*2da0*/  ISETP.NE.AND P0, PT, R2, RZ, PT ;  /* 0x000000ff0200720c */ /* 0x002fda0003f05270 */
[----:B------:R-:W-:Y:S05]  /*2db0*/  @P0 BRA `(.L_x_54) ;  /* 0x0000000400080947 */ /* 0x000fea0003800000 */
[----:B------:R-:W-:Y:S02]  /*2dc0*/  UISETP.NE.U32.AND UP0, UPT, UR5, 0x1, UPT ;  /* 0x000000010500788c */ /* 0x000fe4000bf05070 */
[----:B------:R-:W-:-:S07]  /*2dd0*/  UIADD3 UR8, UPT, UPT, UR6, 0x8, URZ ;  /* 0x0000000806087890 */ /* 0x000fce000fffe0ff */
[----:B------:R-:W-:Y:S05]  /*2de0*/  BRA.U !UP0, `(.L_x_55) ;  /* 0x00000001089c7547 */ /* 0x000fea000b800000 */
[----:B------:R-:W-:Y:S01]  /*2df0*/  ELECT P0, URZ, PT ;  /* 0x0000000000ff782f */ /* 0x000fe20003800000 */
[----:B------:R-:W-:-:S12]  /*2e00*/  BSSY B0, `(.L_x_55) ;  /* 0x0000025000007945 */ /* 0x000fd80003800000 */
[----:B------:R-:W-:Y:S05]  /*2e10*/  @!P0 BRA `(.L_x_56) ;  /* 0x00000000008c8947 */ /* 0x000fea0003800000 */
[----:B------:R-:W-:-:S05]  /*2e20*/  UMOV UR7, 0x10 ;  /* 0x0000001000077882 */ /* 0x000fca0000000000 */
[----:B------:R-:W-:Y:S04]  /*2e30*/  DEPBAR.LE SB1, 0x36 ;  /* 0x00009d800000791a */ /* 0x000fe80000000000 */
[----:B------:R-:W1:Y:S02]  /*2e40*/  UTCATOMSWS.2CTA.FIND_AND_SET.ALIGN UP1, UR7, UR7 ;  /* 0x00000007000775e3 */ /* 0x000e640008220800 */
[----:B-1----:R-:W-:Y:S01]  /*2e50*/  MOV R11, UR7 ;  /* 0x00000007000b7c02 */ /* 0x002fe20008000f00 */
[----:B------:R-:W-:Y:S06]  /*2e60*/  BRA.U UP1, `(.L_x_57) ;  /* 0x0000000101187547 */ /* 0x000fec000b800000 */
.L_x_58:
[----:B------:R-:W-:Y:S05]  /*2e70*/  NANOSLEEP 0x64 ;  /* 0x000000640000795d */ /* 0x000fea0003800000 */
[----:B------:R-:W-:-:S05]  /*2e80*/  UMOV UR7, 0x10 ;  /* 0x0000001000077882 */ /* 0x000fca0000000000 */
[----:B------:R-:W-:Y:S04]  /*2e90*/  DEPBAR.LE SB1, 0x36 ;  /* 0x00009d800000791a */ /* 0x000fe80000000000 */
[----:B------:R-:W1:Y:S02]  /*2ea0*/  UTCATOMSWS.2CTA.FIND_AND_SET.ALIGN UP1, UR7, UR7 ;  /* 0x00000007000775e3 */ /* 0x000e640008220800 */
[----:B-1----:R-:W-:Y:S01]  /*2eb0*/  MOV R11, UR7 ;  /* 0x00000007000b7c02 */ /* 0x002fe20008000f00 */
[----:B------:R-:W-:Y:S05]  /*2ec0*/  BRA.U !UP1, `(.L_x_58) ;  /* 0xfffffffd09e87547 */ /* 0x000fea000b83ffff */
.L_x_57:
[----:B------:R-:W1:Y:S01]  /*2ed0*/  LDS R5, [UR6+0x10] ;  /* 0x00001006ff057984 */ /* 0x000e620008000800 */
[----:B------:R-:W-:Y:S01]  /*2ee0*/  IMAD.U32 R3, RZ, RZ, UR37 ;  /* 0x00000025ff037e24 */ /* 0x000fe2000f8e00ff */
[----:B------:R-:W-:-:S03]  /*2ef0*/  MOV R2, UR4 ;  /* 0x0000000400027c02 */ /* 0x000fc60008000f00 */
[----:B------:R-:W-:Y:S01]  /*2f00*/  VIADD R3, R3, 0x100 ;  /* 0x0000010003037836 */ /* 0x000fe20000000000 */
[----:B-1----:R-:W-:-:S04]  /*2f10*/  SHF.L.U32 R5, R5, 0x1f, RZ ;  /* 0x0000001f05057819 */ /* 0x002fc800000006ff */
[----:B------:R-:W1:Y:S02]  /*2f20*/  SYNCS.PHASECHK.TRANS64.TRYWAIT P0, [UR6+0x8], R5 ;  /* 0x00000805ff0075a7 */ /* 0x000e640008001106 */
[----:B-1----:R-:W-:Y:S05]  /*2f30*/  @P0 BRA `(.L_x_59) ;  /* 0x0000000000080947 */ /* 0x002fea0003800000 */
[----:B------:R-:W1:Y:S02]  /*2f40*/  SYNCS.PHASECHK.TRANS64.TRYWAIT P0, [UR6+0x8], R5 ;  /* 0x00000805ff0075a7 */ /* 0x000e640008001106 */
[----:B-1----:R-:W-:Y:S05]  /*2f50*/  @!P0 BRA `(.L_x_60) ;  /* 0x0000008c00308947 */ /* 0x002fea0003800000 */
.L_x_59:
[----:B-1----:R-:W-:Y:S01]  /*2f60*/  HFMA2 R4, -RZ, RZ, 0, 5.9604644775390625e-08 ;  /* 0x00000001ff047431 */ /* 0x002fe200000001ff */
[----:B------:R-:W-:Y:S01]  /*2f70*/  UPRMT UR7, UR4, 0x654, UR8 ;  /* 0x0000065404077896 */ /* 0x000fe20008000008 */
[----:B------:R-:W-:Y:S01]  /*2f80*/  IMAD.MOV.U32 R6, RZ, RZ, 0xffff ;  /* 0x0000ffffff067424 */ /* 0x000fe200078e00ff */
[----:B------:R-:W-:Y:S01]  /*2f90*/  PRMT R2, R2, 0x654, R3 ;  /* 0x0000065402027816 */ /* 0x000fe20000000003 */
[----:B------:R-:W-:Y:S02]  /*2fa0*/  IMAD.MOV.U32 R5, RZ, RZ, 0x4 ;  /* 0x00000004ff057424 */ /* 0x000fe400078e00ff */
[----:B------:R-:W-:Y:S01]  /*2fb0*/  IMAD.SHL.U32 R9, R11, 0x20, RZ ;  /* 0x000000200b097824 */ /* 0x000fe200078e00ff */
[----:B------:R-:W-:Y:S02]  /*2fc0*/  MOV R3, UR7 ;  /* 0x0000000700037c02 */ /* 0x000fe40008000f00 */
[-C--:B------:R-:W-:Y:S01]  /*2fd0*/  SHF.L.U32 R7, R6, R11.reuse, RZ ;  /* 0x0000000b06077219 */ /* 0x080fe200000006ff */
[----:B------:R1:W-:Y:S01]  /*2fe0*/  SYNCS.ARRIVE.TRANS64.RED RZ, [UR7], R5 ;  /* 0x00000005ffff79a7 */ /* 0x0003e20008000407 */
[----:B------:R-:W-:Y:S01]  /*2ff0*/  SHF.L.U32 R6, R4, R11, RZ ;  /* 0x0000000b04067219 */ /* 0x000fe200000006ff */
[----:B------:R1:W-:Y:S04]  /*3000*/  STS [UR37+0x100], R9 ;  /* 0x00010009ff007988 */ /* 0x0003e80008000825 */
[----:B------:R1:W-:Y:S04]  /*3010*/  STAS [R2.64], R11 ;  /* 0x0000000b02007dbd */ /* 0x0003e8000c0008ff */
[----:B------:R1:W-:Y:S04]  /*3020*/  ATOMS.OR RZ, [UR6+0x14], R7 ;  /* 0x00001407ffff798c */ /* 0x0003e8000b000006 */
[----:B------:R1:W-:Y:S04]  /*3030*/  ATOMS.OR RZ, [UR6+0x18], R6 ;  /* 0x00001806ffff798c */ /* 0x0003e8000b000006 */
[----:B------:R1:W-:Y:S02]  /*3040*/  ATOMS.XOR RZ, [UR6+0x10], R4 ;  /* 0x00001004ffff798c */ /* 0x0003e4000b800006 */
.L_x_56:
[----:B------:R-:W-:Y:S05]  /*3050*/  BSYNC B0 ;  /* 0x0000000000007941 */ /* 0x000fea0003800000 */
.L_x_55:
[----:B------:R-:W-:Y:S05]  /*3060*/  BRA.U UP0, `(.L_x_61) ;  /* 0x00000001006c7547 */ /* 0x000fea000b800000 */
[----:B------:R-:W-:-:S03]  /*3070*/  UMOV UR7, 0xffffffff ;  /* 0xffffffff00077882 */ /* 0x000fc60000000000 */
[----:B------:R-:W-:Y:S05]  /*3080*/  BRA.DIV UR7, `(.L_x_62) ;  /* 0x0000008a07fc7947 */ /* 0x000fea000b800000 */
[----:B------:R-:W-:-:S13]  /*3090*/  ELECT P6, URZ, PT ;  /* 0x0000000000ff782f */ /* 0x000fda00038c0000 */
.L_x_155:
[----:B------:R-:W-:Y:S05]  /*30a0*/  @!P6 BRA `(.L_x_61) ;  /* 0x00000000005ce947 */ /* 0x000fea0003800000 */
[----:B-1----:R-:W1:Y:S02]  /*30b0*/  LDS R3, [UR6+0x10] ;  /* 0x00001006ff037984 */ /* 0x002e640008000800 */
[----:B-1----:R-:W-:-:S04]  /*30c0*/  SHF.L.U32 R3, R3, 0x1f, RZ ;  /* 0x0000001f03037819 */ /* 0x002fc800000006ff */
[----:B------:R-:W1:Y:S02]  /*30d0*/  SYNCS.PHASECHK.TRANS64.TRYWAIT P0, [UR6+0x8], R3 ;  /* 0x00000803ff0075a7 */ /* 0x000e640008001106 */
[----:B-1----:R-:W-:Y:S05]  /*30e0*/  @P0 BRA `(.L_x_63) ;  /* 0x0000000000080947 */ /* 0x002fea0003800000 */
[----:B------:R-:W1:Y:S02]  /*30f0*/  SYNCS.PHASECHK.TRANS64.TRYWAIT P0, [UR6+0x8], R3 ;  /* 0x00000803ff0075a7 */ /* 0x000e640008001106 */
[----:B-1----:R-:W-:Y:S05]  /*3100*/  @!P0 BRA `(.L_x_64) ;  /* 0x0000008800fc8947 */ /* 0x002fea0003800000 */
.L_x_63:
[----:B------:R-:W2:Y:S01]  /*3110*/  LDS R5, [UR37+0x100] ;  /* 0x00010025ff057984 */ /* 0x000ea20008000800 */
[----:B-1----:R-:W-:Y:S02]  /*3120*/  HFMA2 R2, -RZ, RZ, 0, 5.9604644775390625e-08 ;  /* 0x00000001ff027431 */ /* 0x002fe400000001ff */
[----:B------:R-:W-:Y:S01]  /*3130*/  IMAD.MOV.U32 R3, RZ, RZ, 0xffff ;  /* 0x0000ffffff037424 */ /* 0x000fe200078e00ff */
[----:B------:R-:W-:Y:S01]  /*3140*/  UPRMT UR7, UR4, 0x654, UR8 ;  /* 0x0000065404077896 */ /* 0x000fe20008000008 */
[----:B--2---:R-:W-:-:S03]  /*3150*/  IMAD.SHL.U32 R4, R5, 0x20, RZ ;  /* 0x0000002005047824 */ /* 0x004fc600078e00ff */
[-C--:B------:R-:W-:Y:S02]  /*3160*/  SHF.L.U32 R3, R3, R5.reuse, RZ ;  /* 0x0000000503037219 */ /* 0x080fe400000006ff */
[----:B------:R-:W-:Y:S01]  /*3170*/  SHF.L.U32 R5, R2, R5, RZ ;  /* 0x0000000502057219 */ /* 0x000fe200000006ff */
[----:B------:R2:W-:Y:S04]  /*3180*/  STS [UR37+0x100], R4 ;  /* 0x00010004ff007988 */ /* 0x0005e80008000825 */
[----:B------:R2:W-:Y:S04]  /*3190*/  ATOMS.OR RZ, [UR6+0x14], R3 ;  /* 0x00001403ffff798c */ /* 0x0005e8000b000006 */
[----:B------:R2:W-:Y:S01]  /*31a0*/  ATOMS.OR RZ, [UR6+0x18], R5 ;  /* 0x00001805ffff798c */ /* 0x0005e2000b000006 */
[----:B------:R-:W-:Y:S03]  /*31b0*/  SYNCS.ARRIVE.TRANS64.RED.A1T0 RZ, [UR7], RZ ;  /* 0x000000ffffff79a7 */ /* 0x000fe60008100407 */
[----:B------:R2:W-:Y:S01]  /*31c0*/  ATOMS.XOR RZ, [UR6+0x10], R2 ;  /* 0x00001002ffff798c */ /* 0x0005e2000b800006 */
[----:B------:R-:W-:Y:S05]  /*31d0*/  BRA `(.L_x_61) ;  /* 0x0000000000107947 */ /* 0x000fea0003800000 */
.L_x_54:
[----:B------:R-:W-:-:S05]  /*31e0*/  MOV R2, 0xffffffff ;  /* 0xffffffff00027802 */ /* 0x000fca0000000f00 */
[----:B------:R1:W-:Y:S02]  /*31f0*/  STS [UR37+0x100], R2 ;  /* 0x00010002ff007988 */ /* 0x0003e40008000825 */
[----:B-1----:R-:W-:Y:S02]  /*3200*/  MOV R2, 0x3220 ;  /* 0x0000322000027802 */ /* 0x002fe40000000f00 */
[----:B-----5:R-:W-:Y:S05]  /*3210*/  CALL.REL.NOINC `($__internal_1_$__cuda_sm10x_tcgen05_guardrail_trap_phase_invalid_during_alloc) ;  /* 0x00000090009c7944 */ /* 0x020fea0003c00000 */
.L_x_61:
[----:B------:R-:W-:Y:S05]  /*3220*/  WARPSYNC.ALL ;  /* 0x0000000000007948 */ /* 0x000fea0003800000 */
[----:B------:R-:W3:Y:S01]  /*3230*/  S2UR UR7, SR_CgaCtaId ;  /* 0x00000000000779c3 */ /* 0x000ee20000008800 */
[----:B------:R-:W-:Y:S01]  /*3240*/  UMOV UR6, 0x400 ;  /* 0x0000040000067882 */ /* 0x000fe20000000000 */
[----:B------:R-:W-:-:S06]  /*3250*/  NOP ;  /* 0x0000000000007918 */ /* 0x000fcc0000000000 */
[----:B------:R-:W-:Y:S06]  /*3260*/  BAR.ARV 0x6, 0xa0 ;  /* 0x0182800000007b1d */ /* 0x000fec0000002000 */
[----:B------:R-:W4:Y:S01]  /*3270*/  LDCU UR8, c[0x0][0x38c] ;  /* 0x00007180ff0877ac */ /* 0x000f220008000800 */
[----:B------:R-:W-:Y:S01]  /*3280*/  LOP3.LUT R0, R0, 0xffff, RZ, 0xc0, !PT ;  /* 0x0000ffff00007812 */ /* 0x000fe200078ec0ff */
[----:B-1----:R-:W-:Y:S01]  /*3290*/  IMAD.MOV.U32 R9, RZ, RZ, 0x1 ;  /* 0x00000001ff097424 */ /* 0x002fe200078e00ff */
[----:B------:R-:W-:Y:S01]  /*32a0*/  LOP3.LUT R8, R8, 0xffff, RZ, 0xc0, !PT ;  /* 0x0000ffff08087812 */ /* 0x000fe200078ec0ff */
[----:B------:R-:W-:Y:S01]  /*32b0*/  UMOV UR19, URZ ;  /* 0x000000ff00137c82 */ /* 0x000fe20008000000 */
[----:B------:R-:W-:Y:S01]  /*32c0*/  R2UR UR10, R0 ;  /* 0x00000000000a72ca */ /* 0x000fe200000e0000 */
[----:B------:R-:W-:Y:S01]  /*32d0*/  UMOV UR18, URZ ;  /* 0x000000ff00127c82 */ /* 0x000fe20008000000 */
[----:B------:R-:W-:Y:S01]  /*32e0*/  R2UR UR11, R8 ;  /* 0x00000000080b72ca */ /* 0x000fe200000e0000 */
[----:B------:R-:W-:Y:S01]  /*32f0*/  IMAD.MOV.U32 R8, RZ, RZ, RZ ;  /* 0x000000ffff087224 */ /* 0x000fe200078e00ff */
[----:B------:R-:W-:Y:S01]  /*3300*/  UMOV UR17, URZ ;  /* 0x000000ff00117c82 */ /* 0x000fe20008000000 */
[----:B---3--:R-:W-:-:S02]  /*3310*/  ULEA UR7, UR7, UR6, 0x18 ;  /* 0x0000000607077291 */ /* 0x008fc4000f8ec0ff */
[----:B------:R-:W-:Y:S02]  /*3320*/  UISETP.NE.AND UP2, UPT, UR5, URZ, UPT ;  /* 0x000000ff0500728c */ /* 0x000fe4000bf45270 */
[----:B------:R-:W-:Y:S02]  /*3330*/  UIADD3 UR12, UPT, UPT, UR7, 0xc400, URZ ;  /* 0x0000c400070c7890 */ /* 0x000fe4000fffe0ff */
[----:B------:R-:W-:Y:S02]  /*3340*/  UIADD3 UR13, UPT, UPT, UR7, 0x1c400, URZ ;  /* 0x0001c400070d7890 */ /* 0x000fe4000fffe0ff */
[----:B----4-:R-:W-:Y:S01]  /*3350*/  UIADD3 UR8, UPT, UPT, UR8, 0xff, URZ ;  /* 0x000000ff08087890 */ /* 0x010fe2000fffe0ff */
[----:B--2---:R-:W1:Y:S01]  /*3360*/  LDS R2, [UR7+0x100] ;  /* 0x00010007ff027984 */ /* 0x004e620008000800 */
[----:B------:R-:W-:Y:S02]  /*3370*/  USHF.R.U32.HI UR12, URZ, 0x4, UR12 ;  /* 0x00000004ff0c7899 */ /* 0x000fe4000801160c */
[----:B------:R-:W-:-:S02]  /*3380*/  USHF.R.S32.HI UR6, URZ, 0x1f, UR8 ;  /* 0x0000001fff067899 */ /* 0x000fc40008011408 */
[----:B------:R-:W-:Y:S02]  /*3390*/  USHF.R.U32.HI UR13, URZ, 0x4, UR13 ;  /* 0x00000004ff0d7899 */ /* 0x000fe4000801160d */
[----:B------:R-:W-:Y:S02]  /*33a0*/  ULEA.HI UR6, UR6, UR8, URZ, 0x8 ;  /* 0x0000000806067291 */ /* 0x000fe4000f8f40ff */
[----:B------:R-:W-:Y:S02]  /*33b0*/  ULOP3.LUT UR12, UR12, 0x3fff, URZ, 0xc0, !UPT ;  /* 0x00003fff0c0c7892 */ /* 0x000fe4000f8ec0ff */
[----:B------:R-:W-:Y:S02]  /*33c0*/  USHF.R.S32.HI UR6, URZ, 0x8, UR6 ;  /* 0x00000008ff067899 */ /* 0x000fe40008011406 */
[----:B------:R-:W-:Y:S02]  /*33d0*/  ULOP3.LUT UR13, UR13, 0x3fff, URZ, 0xc0, !UPT ;  /* 0x00003fff0d0d7892 */ /* 0x000fe4000f8ec0ff */
[----:B------:R-:W-:Y:S01]  /*33e0*/  UISETP.LT.AND UP0, UPT, UR6, 0x1, UPT ;  /* 0x000000010600788c */ /* 0x000fe2000bf01270 */
[----:B------:R-:W-:Y:S01]  /*33f0*/  UMOV UR36, 0x0 ;  /* 0x0000000000247882 */ /* 0x000fe20000000000 */
        /* <DEDUP_REMOVED lines=9> */
[----:B------:R-:W-:-:S02]  /*3490*/  ULOP3.LUT UR12, UR12, 0x10000, URZ, 0xfc, !UPT ;  /* 0x000100000c0c7892 */ /* 0x000fc4000f8efcff */
[----:B------:R-:W-:Y:S02]  /*34a0*/  ULOP3.LUT UR13, UR13, 0x10000, URZ, 0xfc, !UPT ;  /* 0x000100000d0d7892 */ /* 0x000fe4000f8efcff */
[----:B------:R-:W-:Y:S01]  /*34b0*/  USEL UR20, UR6, 0x1, !UP0 ;  /* 0x0000000106147887 */ /* 0x000fe2000c000000 */
[----:B------:R-:W-:Y:S01]  /*34c0*/  UMOV UR26, 0x0 ;  /* 0x00000000001a7882 */ /* 0x000fe20000000000 */
[----:B------:R-:W-:Y:S01]  /*34d0*/  UMOV UR27, 0x10400010 ;  /* 0x10400010001b7882 */ /* 0x000fe20000000000 */
[----:B------:R-:W-:Y:S01]  /*34e0*/  UMOV UR24, 0x0 ;  /* 0x0000000000187882 */ /* 0x000fe20000000000 */
[----:B------:R-:W-:Y:S01]  /*34f0*/  UMOV UR25, 0x10400010 ;  /* 0x1040001000197882 */ /* 0x000fe20000000000 */
[----:B------:R-:W-:Y:S01]  /*3500*/  UMOV UR22, 0x0 ;  /* 0x0000000000167882 */ /* 0x000fe20000000000 */
[----:B------:R-:W-:Y:S01]  /*3510*/  UMOV UR23, 0x10400010 ;  /* 0x1040001000177882 */ /* 0x000fe20000000000 */
[----:B-1----:R-:W-:Y:S02]  /*3520*/  R2UR UR21, R2 ;  /* 0x00000000021572ca */ /* 0x002fe400000e0000 */
[----:B------:R-:W-:-:S13]  /*3530*/  CS2R R2, SRZ ;  /* 0x0000000000027805 */ /* 0x000fda000001ff00 */
.L_x_72:
[C---:B------:R-:W-:Y:S02]  /*3540*/  LEA R0, R8.reuse, UR7, 0x3 ;  /* 0x0000000708007c11 */ /* 0x040fe4000f8e18ff */
[----:B------:R-:W-:Y:S02]  /*3550*/  SHF.L.U32 R5, R3, 0x1f, RZ ;  /* 0x0000001f03057819 */ /* 0x000fe400000006ff */
[----:B------:R-:W-:Y:S02]  /*3560*/  LEA R4, R8, UR7, 0x4 ;  /* 0x0000000708047c11 */ /* 0x000fe4000f8e20ff */
[----:B------:R-:W1:Y:S02]  /*3570*/  SYNCS.PHASECHK.TRANS64.TRYWAIT P0, [R0+URZ+0x70], R5 ;  /* 0x00007005000075a7 */ /* 0x000e6400080011ff */
[----:B-1-3--:R-:W-:Y:S05]  /*3580*/  @!P0 BRA `(.L_x_65) ;  /* 0x0000008400f48947 */ /* 0x00afea0003800000 */
.L_x_156:
[----:B-1----:R-:W1:Y:S01]  /*3590*/  LDS.128 R4, [R4+0xe0] ;  /* 0x0000e00004047984 */ /* 0x002e620000000c00 */
[----:B------:R-:W-:Y:S02]  /*35a0*/  VIADD R0, R0, 0x80 ;  /* 0x0000008000007836 */ /* 0x000fe40000000000 */
[----:B------:R-:W-:Y:S01]  /*35b0*/  VIADD R8, R8, 0x1 ;  /* 0x0000000108087836 */ /* 0x000fe20000000000 */
[----:B------:R-:W-:Y:S01]  /*35c0*/  @!PT LDS RZ, [RZ] ;  /* 0x00000000fffff984 */ /* 0x000fe20000000800 */
[----:B------:R-:W-:Y:S01]  /*35d0*/  @!PT LDS RZ, [RZ] ;  /* 0x00000000fffff984 */ /* 0x000fe20000000800 */
[----:B------:R-:W-:Y:S01]  /*35e0*/  @!PT LDS RZ, [RZ] ;  /* 0x00000000fffff984 */ /* 0x000fe20000000800 */
[----:B------:R-:W-:Y:S01]  /*35f0*/  @!PT LDS RZ, [RZ] ;  /* 0x00000000fffff984 */ /* 0x000fe20000000800 */
[----:B------:R2:W-:Y:S06]  /*3600*/  MEMBAR.ALL.CTA ;  /* 0x0000000000007992 */ /* 0x0005ec0000008000 */
[----:B--2---:R-:W2:Y:S01]  /*3610*/  FENCE.VIEW.ASYNC.S ;  /* 0x00000000000073c6 */ /* 0x004ea20000000000 */
[----:B------:R-:W-:-:S04]  /*3620*/  PRMT R0, RZ, 0x654, R0 ;  /* 0x00000654ff007816 */ /* 0x000fc80000000000 */
[----:B--2---:R2:W-:Y:S01]  /*3630*/  SYNCS.ARRIVE.TRANS64.RED.A1T0 RZ, [R0+URZ], RZ ;  /* 0x000000ff00ff79a7 */ /* 0x0045e200081004ff */
[----:B-1----:R-:W-:Y:S01]  /*3640*/  LOP3.LUT P1, RZ, R6, 0x1, RZ, 0xc0, !PT ;  /* 0x0000000106ff7812 */ /* 0x002fe2000782c0ff */
[----:B--2---:R-:W-:-:S12]  /*3650*/  BRA.U UP2, `(.L_x_66) ;  /* 0x0000000502587547 */ /* 0x004fd8000b800000 */
[----:B------:R-:W1:Y:S01]  /*3660*/  LDCU UR8, c[0x0][0x38c] ;  /* 0x00007180ff0877ac */ /* 0x000e620008000800 */
[----:B------:R-:W-:Y:S02]  /*3670*/  PLOP3.LUT P2, PT, PT, PT, PT, 0x80, 0x8 ;  /* 0x000000000008781c */ /* 0x000fe40003f4f070 */
[----:B------:R-:W-:Y:S01]  /*3680*/  SHF.L.U32 R5, R9, 0x1f, RZ ;  /* 0x0000001f09057819 */ /* 0x000fe200000006ff */
[----:B-1----:R-:W-:Y:S02]  /*3690*/  UISETP.GE.AND UP0, UPT, UR8, 0x1, UPT ;  /* 0x000000010800788c */ /* 0x002fe4000bf06270 */
[----:B------:R-:W-:-:S04]  /*36a0*/  ULEA UR8, UR19, UR7, 0x3 ;  /* 0x0000000713087291 */ /* 0x000fc8000f8e18ff */
[----:B------:R-:W-:-:S05]  /*36b0*/  PLOP3.LUT P0, PT, PT, PT, UP0, 0x80, 0x8 ;  /* 0x000000000008781c */ /* 0x000fca0003f0f008 */
[----:B------:R-:W-:-:S08]  /*36c0*/  @UP0 ULEA UR9, UR18, UR7, 0x3 ;  /* 0x0000000712090291 */ /* 0x000fd0000f8e18ff */
[----:B------:R-:W-:-:S04]  /*36d0*/  @P0 SHF.L.U32 R0, R2, 0x1f, RZ ;  /* 0x0000001f02000819 */ /* 0x000fc800000006ff */
[----:B------:R1:W2:Y:S01]  /*36e0*/  @P0 SYNCS.PHASECHK.TRANS64.TRYWAIT P2, [UR9], R0 ;  /* 0x00000000ff0005a7 */ /* 0x0002a20008041109 */
[----:B------:R-:W-:Y:S01]  /*36f0*/  ULEA UR9, UR19, UR21, 0x8 ;  /* 0x0000001513097291 */ /* 0x000fe2000f8e40ff */
[----:B------:R-:W3:Y:S02]  /*3700*/  SYNCS.PHASECHK.TRANS64.TRYWAIT P0, [UR8+0xa0], R5 ;  /* 0x0000a005ff0075a7 */ /* 0x000ee40008001108 */
[----:B-123--:R-:W-:Y:S09]  /*3710*/  @!P0 BRA `(.L_x_67) ;  /* 0x0000008400a48947 */ /* 0x00eff20003800000 */
.L_x_158:
[----:B------:R-:W-:Y:S01]  /*3720*/  UMOV UR16, UR17 ;  /* 0x0000001100107c82 */ /* 0x000fe20008000000 */
[----:B------:R-:W-:Y:S05]  /*3730*/  BRA.U !UP0, `(.L_x_68) ;  /* 0x0000000508107547 */ /* 0x000fea000b800000 */
[----:B------:R-:W-:Y:S02]  /*3740*/  UIADD3 UR16, UPT, UPT, UR20, UR17, URZ ;  /* 0x0000001114107290 */ /* 0x000fe4000fffe0ff */
[----:B------:R-:W-:Y:S01]  /*3750*/  UPLOP3.LUT UP3, UPT, UPT, UPT, UPT, 0x40, 0x4 ;  /* 0x000000000004789c */ /* 0x000fe20003f6e870 */
[----:B------:R-:W-:Y:S01]  /*3760*/  UMOV UR15, UR6 ;  /* 0x00000006000f7c82 */ /* 0x000fe20008000000 */
[----:B------:R-:W-:-:S09]  /*3770*/  UMOV UR58, UR18 ;  /* 0x00000012003a7c82 */ /* 0x000fd20008000000 */
.L_x_71:
[----:B--2---:R-:W-:Y:S01]  /*3780*/  ULEA UR14, UR58, UR7, 0x3 ;  /* 0x000000073a0e7291 */ /* 0x004fe2000f8e18ff */
[----:B---3--:R-:W-:Y:S11]  /*3790*/  @P2 BRA `(.L_x_69) ;  /* 0x00000000000c2947 */ /* 0x008ff60003800000 */
[----:B-1----:R-:W-:Y:S04]  /*37a0*/  SHF.L.U32 R5, R2, 0x1f, RZ ;  /* 0x0000001f02057819 */ /* 0x002fe800000006ff */
[----:B------:R-:W1:Y:S02]  /*37b0*/  SYNCS.PHASECHK.TRANS64.TRYWAIT P0, [UR14], R5 ;  /* 0x00000005ff0075a7 */ /* 0x000e64000800110e */
[----:B-1----:R-:W-:Y:S05]  /*37c0*/  @!P0 BRA `(.L_x_70) ;  /* 0x0000008400908947 */ /* 0x002fea0003800000 */
.L_x_69:
[----:B------:R-:W-:Y:S01]  /*37d0*/  UISETP.NE.AND UP0, UPT, UR15, 0x1, UPT ;  /* 0x000000010f00788c */ /* 0x000fe2000bf05270 */
[----:B------:R-:W-:Y:S01]  /*37e0*/  PLOP3.LUT P2, PT, PT, PT, PT, 0x80, 0x8 ;  /* 0x000000000008781c */ /* 0x000fe20003f4f070 */
[----:B------:R-:W-:Y:S02]  /*37f0*/  UIADD3 UR18, UPT, UPT, UR58, 0x1, URZ ;  /* 0x000000013a127890 */ /* 0x000fe4000fffe0ff */
[----:B------:R-:W-:Y:S02]  /*3800*/  ULEA UR68, UR58, UR13, 0xb ;  /* 0x0000000d3a447291 */ /* 0x000fe4000f8e58ff */
[----:B------:R-:W-:Y:S01]  /*3810*/  UISETP.NE.AND UP1, UPT, UR18, 0x2, UPT ;  /* 0x000000021200788c */ /* 0x000fe2000bf25270 */
[----:B------:R-:W-:Y:S01]  /*3820*/  PLOP3.LUT P0, PT, PT, PT, UP0, 0x80, 0x8 ;  /* 0x000000000008781c */ /* 0x000fe20003f0f008 */
[----:B------:R-:W-:Y:S02]  /*3830*/  ULEA UR66, UR58, UR12, 0xb ;  /* 0x0000000c3a427291 */ /* 0x000fe4000f8e58ff */
[----:B------:R-:W-:Y:S02]  /*3840*/  USEL UR39, URZ, 0x1, UP1 ;  /* 0x00000001ff277887 */ /* 0x000fe40008800000 */
[----:B------:R-:W-:Y:S02]  /*3850*/  USEL UR18, UR18, URZ, UP1 ;  /* 0x000000ff12127287 */ /* 0x000fe40008800000 */
[----:B------:R-:W-:Y:S02]  /*3860*/  UIADD3 UR64, UPT, UPT, UR68, 0x2, URZ ;  /* 0x0000000244407890 */ /* 0x000fe4000fffe0ff */
[----:B------:R-:W-:Y:S01]  /*3870*/  @UP0 ULEA UR38, UR18, UR7, 0x3 ;  /* 0x0000000712260291 */ /* 0x000fe2000f8e18ff */
[----:B------:R-:W-:Y:S01]  /*3880*/  LOP3.LUT R2, R2, UR39, RZ, 0x3c, !PT ;  /* 0x0000002702027c12 */ /* 0x000fe2000f8e3cff */
[----:B------:R-:W-:Y:S02]  /*3890*/  UIADD3 UR62, UPT, UPT, UR66, 0x2, URZ ;  /* 0x00000002423e7890 */ /* 0x000fe4000fffe0ff */
[----:B------:R-:W-:Y:S01]  /*38a0*/  UIADD3 UR60, UPT, UPT, UR68, 0x4, URZ ;  /* 0x00000004443c7890 */ /* 0x000fe2000fffe0ff */
[----:B-1----:R-:W-:Y:S01]  /*38b0*/  @P0 SHF.L.U32 R0, R2, 0x1f, RZ ;  /* 0x0000001f02000819 */ /* 0x002fe200000006ff */
[----:B------:R-:W-:Y:S02]  /*38c0*/  UIADD3 UR58, UPT, UPT, UR66, 0x4, URZ ;  /* 0x00000004423a7890 */ /* 0x000fe4000fffe0ff */
[----:B------:R-:W-:Y:S01]  /*38d0*/  UIADD3 UR56, UPT, UPT, UR68, 0x6, URZ ;  /* 0x0000000644387890 */ /* 0x000fe2000fffe0ff */
[----:B------:R2:W3:Y:S01]  /*38e0*/  @P0 SYNCS.PHASECHK.TRANS64.TRYWAIT P2, [UR38], R0 ;  /* 0x00000000ff0005a7 */ /* 0x0004e20008041126 */
[----:B------:R-:W-:Y:S02]  /*38f0*/  UIADD3 UR54, UPT, UPT, UR66, 0x6, URZ ;  /* 0x0000000642367890 */ /* 0x000fe4000fffe0ff */
        /* <DEDUP_REMOVED lines=10> */
[----:B------:R-:W-:Y:S02]  /*39a0*/  UIADD3 UR15, UPT, UPT, UR15, -0x1, URZ ;  /* 0xffffffff0f0f7890 */ /* 0x000fe4000fffe0ff */
[----:B------:R-:W-:Y:S01]  /*39b0*/  UISETP.NE.AND UP0, UPT, UR17, UR16, UPT ;  /* 0x000000101100728c */ /* 0x000fe2000bf05270 */
[----:B------:R-:W-:Y:S01]  /*39c0*/  UMOV UR69, 0x40004040 ;  /* 0x4000404000457882 */ /* 0x000fe20000000000 */
[----:B------:R-:W-:Y:S01]  /*39d0*/  UMOV UR67, 0x40004040 ;  /* 0x4000404000437882 */ /* 0x000fe20000000000 */
[----:B------:R-:W-:Y:S01]  /*39e0*/  UMOV UR65, 0x40004040 ;  /* 0x4000404000417882 */ /* 0x000fe20000000000 */
[----:B------:R-:W-:Y:S01]  /*39f0*/  UTCQMMA.2CTA gdesc[UR66], gdesc[UR68], tmem[UR9], tmem[UR36], idesc[UR37], UP3 ;  /* 0x00ff2444420075ea */ /* 0x000fe20009a00309 */
[----:B------:R-:W-:Y:S01]  /*3a00*/  UPLOP3.LUT UP3, UPT, UPT, UPT, UPT, 0x80, 0x8 ;  /* 0x000000000008789c */ /* 0x000fe20003f6f070 */
[----:B------:R-:W-:Y:S01]  /*3a10*/  UMOV UR63, 0x40004040 ;  /* 0x40004040003f7882 */ /* 0x000fe20000000000 */
[----:B------:R-:W-:Y:S01]  /*3a20*/  UMOV UR61, 0x40004040 ;  /* 0x40004040003d7882 */ /* 0x000fe20000000000 */
[----:B------:R-:W-:Y:S01]  /*3a30*/  UTCQMMA.2CTA gdesc[UR62], gdesc[UR64], tmem[UR9], tmem[UR34], idesc[UR35], UPT ;  /* 0x00ff22403e0075ea */ /* 0x000fe2000ba00309 */
[----:B------:R-:W-:Y:S01]  /*3a40*/  UMOV UR59, 0x40004040 ;  /* 0x40004040003b7882 */ /* 0x000fe20000000000 */
[----:B------:R-:W-:Y:S01]  /*3a50*/  UMOV UR57, 0x40004040 ;  /* 0x4000404000397882 */ /* 0x000fe20000000000 */
[----:B------:R1:W-:Y:S01]  /*3a60*/  UTCQMMA.2CTA gdesc[UR58], gdesc[UR60], tmem[UR9], tmem[UR32], idesc[UR33], UPT ;  /* 0x00ff203c3a0075ea */ /* 0x0003e2000ba00309 */
        /* <DEDUP_REMOVED lines=11> */
[----:B------:R-:W-:Y:S01]  /*3b20*/  UMOV UR39, 0x40004040 ;  /* 0x4000404000277882 */ /* 0x000fe20000000000 */
[----:B------:R2:W-:Y:S01]  /*3b30*/  UTCQMMA.2CTA gdesc[UR42], gdesc[UR44], tmem[UR9], tmem[UR24], idesc[UR25], UPT ;  /* 0x00ff182c2a0075ea */ /* 0x0005e2000ba00309 */
[----:B------:R2:W-:Y:S01]  /*3b40*/  UTCQMMA.2CTA gdesc[UR38], gdesc[UR40], tmem[UR9], tmem[UR22], idesc[UR23], UPT ;  /* 0x00ff1628260075ea */ /* 0x0005e2000ba00309 */
[----:B------:R2:W-:Y:S01]  /*3b50*/  UTCBAR.2CTA.MULTICAST [UR14], URZ, UR11 ;  /* 0x000000ff0e0073e9 */ /* 0x0005e2000820080b */
[----:B-1----:R-:W-:Y:S01]  /*3b60*/  UMOV UR58, UR18 ;  /* 0x00000012003a7c82 */ /* 0x002fe20008000000 */
[----:B------:R-:W-:Y:S05]  /*3b70*/  BRA.U UP0, `(.L_x_71) ;  /* 0xfffffffd00007547 */ /* 0x000fea000b83ffff */
.L_x_68:
[----:B------:R-:W-:Y:S01]  /*3b80*/  UIADD3 UR8, UPT, UPT, UR8, 0x90, URZ ;  /* 0x0000009008087890 */ /* 0x000fe2000fffe0ff */
[----:B------:R-:W-:-:S08]  /*3b90*/  UMOV UR17, UR16 ;  /* 0x0000001000117c82 */ /* 0x000fd00008000000 */
[----:B------:R4:W-:Y:S01]  /*3ba0*/  UTCBAR.2CTA.MULTICAST [UR8], URZ, UR10 ;  /* 0x000000ff080073e9 */ /* 0x0009e2000820080a */
[----:B------:R-:W-:Y:S02]  /*3bb0*/  NOP ;  /* 0x0000000000007918 */ /* 0x000fe40000000000 */
.L_x_66:
[----:B------:R-:W-:Y:S01]  /*3bc0*/  UIADD3 UR19, UPT, UPT, UR19, 0x1, URZ ;  /* 0x0000000113137890 */ /* 0x000fe2000fffe0ff */
[----:B------:R-:W-:-:S03]  /*3bd0*/  ISETP.NE.AND P0, PT, R8, 0x2, PT ;  /* 0x000000020800780c */ /* 0x000fc60003f05270 */
[----:B------:R-:W-:Y:S01]  /*3be0*/  UISETP.NE.AND UP0, UPT, UR19, 0x2, UPT ;  /* 0x000000021300788c */ /* 0x000fe2000bf05270 */
[----:B-12---:R-:W-:Y:S02]  /*3bf0*/  SEL R0, RZ, 0x1, P0 ;  /* 0x00000001ff007807 */ /* 0x006fe40000000000 */
[----:B------:R-:W-:Y:S01]  /*3c00*/  SEL R8, R8, RZ, P0 ;  /* 0x000000ff08087207 */ /* 0x000fe20000000000 */
[----:B----4-:R-:W-:Y:S01]  /*3c10*/  USEL UR8, URZ, 0x1, UP0 ;  /* 0x00000001ff087887 */ /* 0x010fe20008000000 */
[----:B------:R-:W-:Y:S01]  /*3c20*/  LOP3.LUT R3, R3, R0, RZ, 0x3c, !PT ;  /* 0x0000000003037212 */ /* 0x000fe200078e3cff */
[----:B------:R-:W-:-:S04]  /*3c30*/  USEL UR19, UR19, URZ, UP0 ;  /* 0x000000ff13137287 */ /* 0x000fc80008000000 */
[----:B------:R-:W-:Y:S01]  /*3c40*/  LOP3.LUT R9, R9, UR8, RZ, 0x3c, !PT ;  /* 0x0000000809097c12 */ /* 0x000fe2000f8e3cff */
[----:B------:R-:W-:Y:S07]  /*3c50*/  @P1 BRA `(.L_x_72) ;  /* 0xfffffff800381947 */ /* 0x000fee000383ffff */
[----:B------:R-:W1:Y:S01]  /*3c60*/  S2UR UR6, SR_CgaCtaId ;  /* 0x00000000000679c3 */ /* 0x000e620000008800 */
[----:B------:R-:W-:Y:S01]  /*3c70*/  ELECT P0, URZ, PT ;  /* 0x0000000000ff782f */ /* 0x000fe20003800000 */
[----:B------:R-:W-:Y:S01]  /*3c80*/  HFMA2 R0, -RZ, RZ, 0, 5.9604644775390625e-08 ;  /* 0x00000001ff007431 */ /* 0x000fe200000001ff */
[----:B------:R-:W-:-:S05]  /*3c90*/  UMOV UR8, 0x40 ;  /* 0x0000004000087882 */ /* 0x000fca0000000000 */
[----:B------:R-:W-:Y:S01]  /*3ca0*/  UVIRTCOUNT.DEALLOC.SMPOOL 0x80 ;  /* 0x000000800000784c */ /* 0x000fe20000000000 */
[----:B------:R-:W-:Y:S02]  /*3cb0*/  UISETP.NE.AND UP0, UPT, UR5, URZ, UPT ;  /* 0x000000ff0500728c */ /* 0x000fe4000bf05270 */
[----:B-1----:R-:W-:-:S09]  /*3cc0*/  ULEA UR6, UR6, UR8, 0x18 ;  /* 0x0000000806067291 */ /* 0x002fd2000f8ec0ff */
[----:B------:R1:W-:Y:S01]  /*3cd0*/  @P0 STS.U8 [UR6+0x1c], R0 ;  /* 0x00001c00ff000988 */ /* 0x0003e20008000006 */
[----:B------:R-:W-:Y:S05]  /*3ce0*/  BRA.U UP0, `(.L_x_73) ;  /* 0x0000000100587547 */ /* 0x000fea000b800000 */
[----:B------:R-:W-:Y:S01]  /*3cf0*/  UIADD3 UR8, UPT, UPT, UR7, 0xa0, URZ ;  /* 0x000000a007087890 */ /* 0x000fe2000fffe0ff */
[----:B------:R-:W-:-:S03]  /*3d00*/  SHF.L.U32 R3, R9, 0x1f, RZ ;  /* 0x0000001f09037819 */ /* 0x000fc600000006ff */
[----:B------:R-:W-:-:S09]  /*3d10*/  ULEA UR5, UR19, UR8, 0x3 ;  /* 0x0000000813057291 */ /* 0x000fd2000f8e18ff */
[----:B------:R-:W2:Y:S02]  /*3d20*/  SYNCS.PHASECHK.TRANS64.TRYWAIT P0, [UR5], R3 ;  /* 0x00000003ff0075a7 */ /* 0x000ea40008001105 */
[----:B--2---:R-:W-:Y:S05]  /*3d30*/  @!P0 BRA `(.L_x_74) ;  /* 0x00000080004c8947 */ /* 0x004fea0003800000 */
.L_x_161:
[----:B------:R-:W-:-:S04]  /*3d40*/  UIADD3 UR9, UPT, UPT, UR19, 0x1, URZ ;  /* 0x0000000113097890 */ /* 0x000fc8000fffe0ff */
[----:B------:R-:W-:-:S04]  /*3d50*/  UISETP.NE.AND UP1, UPT, UR9, 0x2, UPT ;  /* 0x000000020900788c */ /* 0x000fc8000bf25270 */
[----:B------:R-:W-:Y:S02]  /*3d60*/  USEL UR5, URZ, 0x1, UP1 ;  /* 0x00000001ff057887 */ /* 0x000fe40008800000 */
[----:B------:R-:W-:-:S04]  /*3d70*/  USEL UR9, UR9, URZ, UP1 ;  /* 0x000000ff09097287 */ /* 0x000fc80008800000 */
[----:B------:R-:W-:Y:S01]  /*3d80*/  ULEA UR9, UR9, UR8, 0x3 ;  /* 0x0000000809097291 */ /* 0x000fe2000f8e18ff */
[----:B-1----:R-:W-:-:S04]  /*3d90*/  LOP3.LUT R3, R9, UR5, RZ, 0x3c, !PT ;  /* 0x0000000509037c12 */ /* 0x002fc8000f8e3cff */
[----:B------:R-:W-:Y:S01]  /*3da0*/  SHF.L.U32 R3, R3, 0x1f, RZ ;  /* 0x0000001f03037819 */ /* 0x000fe200000006ff */
[----:B------:R-:W-:-:S04]  /*3db0*/  IMAD.U32 R0, RZ, RZ, UR9 ;  /* 0x00000009ff007e24 */ /* 0x000fc8000f8e00ff */
[----:B------:R1:W2:Y:S03]  /*3dc0*/  SYNCS.PHASECHK.TRANS64.TRYWAIT P0, [R0+URZ], R3 ;  /* 0x00000003000075a7 */ /* 0x0002a600080011ff */
[----:B--2---:R-:W-:Y:S05]  /*3dd0*/  @!P0 NANOSLEEP.SYNCS 0x989680 ;  /* 0x009896800000895d */ /* 0x004fea0003900000 */
[----:B------:R-:W2:Y:S02]  /*3de0*/  @!P0 SYNCS.PHASECHK.TRANS64 P0, [R0+URZ], R3 ;  /* 0x00000003000085a7 */ /* 0x000ea400080010ff */
[----:B--2---:R-:W-:Y:S05]  /*3df0*/  @P0 BRA `(.L_x_75) ;  /* 0x0000000000200947 */ /* 0x004fea0003800000 */
.L_x_76:
[----:B--2---:R2:W4:Y:S02]  /*3e00*/  SYNCS.PHASECHK.TRANS64.TRYWAIT P0, [R0+URZ], R3 ;  /* 0x00000003000075a7 */ /* 0x00452400080011ff */
[----:B----4-:R-:W-:Y:S05]  /*3e10*/  @!P0 NANOSLEEP.SYNCS 0x989680 ;  /* 0x009896800000895d */ /* 0x010fea0003900000 */
[----:B------:R-:W4:Y:S02]  /*3e20*/  @!P0 SYNCS.PHASECHK.TRANS64 P0, [R0+URZ], R3 ;  /* 0x00000003000085a7 */ /* 0x000f2400080010ff */
[----:B----4-:R-:W-:Y:S05]  /*3e30*/  @!P0 BRA `(.L_x_76) ;  /* 0xfffffffc00f08947 */ /* 0x010fea000383ffff */
[----:B------:R-:W-:Y:S05]  /*3e40*/  BRA `(.L_x_75) ;  /* 0x00000000000c7947 */ /* 0x000fea0003800000 */
.L_x_73:
[----:B------:R-:W-:-:S04]  /*3e50*/  UIADD3 UR5, UPT, UPT, UR7, 0xd0, URZ ;  /* 0x000000d007057890 */ /* 0x000fc8000fffe0ff */
[----:B------:R-:W-:-:S09]  /*3e60*/  UPRMT UR5, UR4, 0x654, UR5 ;  /* 0x0000065404057896 */ /* 0x000fd20008000005 */
[----:B------:R-:W-:Y:S03]  /*3e70*/  SYNCS.ARRIVE.TRANS64.RED.A1T0 RZ, [UR5], RZ ;  /* 0x000000ffffff79a7 */ /* 0x000fe60008100405 */
.L_x_75:
[----:B-12---:R-:W-:Y:S01]  /*3e80*/  SHF.L.U32 R3, RZ, 0x1f, RZ ;  /* 0x0000001fff037819 */ /* 0x006fe200000006ff */
[----:B------:R-:W-:Y:S01]  /*3e90*/  UIADD3 UR5, UPT, UPT, UR7, 0xd0, URZ ;  /* 0x000000d007057890 */ /* 0x000fe2000fffe0ff */
[----:B------:R-:W-:Y:S02]  /*3ea0*/  PLOP3.LUT P0, PT, PT, PT, UP0, 0x80, 0x8 ;  /* 0x000000000008781c */ /* 0x000fe40003f0f008 */
[----:B------:R-:W1:Y:S02]  /*3eb0*/  SYNCS.PHASECHK.TRANS64.TRYWAIT P1, [UR7+0xd0], R3 ;  /* 0x0000d003ff0075a7 */ /* 0x000e640008021107 */
[----:B-1----:R-:W-:Y:S09]  /*3ec0*/  @!P1 BRA `(.L_x_77) ;  /* 0x0000008000009947 */ /* 0x002ff20003800000 */
.L_x_163:
[----:B------:R-:W-:Y:S01]  /*3ed0*/  @!UP0 UPRMT UR5, UR4, 0x654, UR5 ;  /* 0x0000065404058896 */ /* 0x000fe20008000005 */
[----:B------:R-:W-:Y:S02]  /*3ee0*/  UMOV UR8, 0xffff ;  /* 0x0000ffff00087882 */ /* 0x000fe40000000000 */
[----:B------:R-:W-:-:S06]  /*3ef0*/  UMOV UR4, 0x1 ;  /* 0x0000000100047882 */ /* 0x000fcc0000000000 */
[----:B------:R-:W-:Y:S01]  /*3f00*/  @!P0 SYNCS.ARRIVE.TRANS64.RED.A1T0 RZ, [UR5], RZ ;  /* 0x000000ffffff89a7 */ /* 0x000fe20008100405 */
[----:B------:R-:W-:Y:S01]  /*3f10*/  NOP ;  /* 0x0000000000007918 */ /* 0x000fe20000000000 */
[----:B-1----:R-:W1:Y:S01]  /*3f20*/  LDS R0, [UR6+0x14] ;  /* 0x00001406ff007984 */ /* 0x002e620008000800 */
[----:B------:R-:W-:-:S04]  /*3f30*/  ULOP3.LUT UR5, UR21, 0xffff, URZ, 0xc0, !UPT ;  /* 0x0000ffff15057892 */ /* 0x000fc8000f8ec0ff */
[----:B------:R-:W-:-:S04]  /*3f40*/  USHF.R.U32.HI UR5, URZ, 0x5, UR5 ;  /* 0x00000005ff057899 */ /* 0x000fc80008011605 */
[----:B------:R-:W-:Y:S02]  /*3f50*/  USHF.L.U32 UR8, UR8, UR5, URZ ;  /* 0x0000000508087299 */ /* 0x000fe400080006ff */
[----:B------:R-:W-:-:S04]  /*3f60*/  USHF.L.U32 UR4, UR4, UR5, URZ ;  /* 0x0000000504047299 */ /* 0x000fc800080006ff */
[----:B-1----:R-:W-:-:S04]  /*3f70*/  LOP3.LUT R0, R0, UR8, RZ, 0xc0, !PT ;  /* 0x0000000800007c12 */ /* 0x002fc8000f8ec0ff */
[----:B------:R-:W-:-:S13]  /*3f80*/  ISETP.NE.AND P0, PT, R0, UR8, PT ;  /* 0x0000000800007c0c */ /* 0x000fda000bf05270 */
[----:B------:R-:W-:Y:S05]  /*3f90*/  @P0 BRA `(.L_x_78) ;  /* 0x0000000000580947 */ /* 0x000fea0003800000 */
[----:B------:R-:W1:Y:S02]  /*3fa0*/  LDS R0, [UR6+0x18] ;  /* 0x00001806ff007984 */ /* 0x000e640008000800 */
[----:B-1----:R-:W-:-:S04]  /*3fb0*/  LOP3.LUT R0, R0, UR4, RZ, 0xc0, !PT ;  /* 0x0000000400007c12 */ /* 0x002fc8000f8ec0ff */
[----:B------:R-:W-:-:S13]  /*3fc0*/  ISETP.NE.AND P0, PT, R0, UR4, PT ;  /* 0x0000000400007c0c */ /* 0x000fda000bf05270 */
[----:B------:R-:W-:Y:S05]  /*3fd0*/  @P0 BRA `(.L_x_79) ;  /* 0x00000000003c0947 */ /* 0x000fea0003800000 */
[----:B------:R-:W1:Y:S01]  /*3fe0*/  S2R R2, SR_LANEID ;  /* 0x0000000000027919 */ /* 0x000e620000000000 */
[----:B------:R-:W-:Y:S01]  /*3ff0*/  ULOP3.LUT UR8, URZ, UR8, URZ, 0x33, !UPT ;  /* 0x00000008ff087292 */ /* 0x000fe2000f8e33ff */
[----:B------:R-:W-:Y:S01]  /*4000*/  LOP3.LUT R4, RZ, UR4, RZ, 0x33, !PT ;  /* 0x00000004ff047c12 */ /* 0x000fe2000f8e33ff */
[----:B------:R-:W-:Y:S02]  /*4010*/  VOTEU.ANY UR7, UPT, PT ;  /* 0x0000000000077886 */ /* 0x000fe400038e0100 */
[----:B------:R-:W-:Y:S01]  /*4020*/  UFLO.U32 UR7, UR7 ;  /* 0x00000007000772bd */ /* 0x000fe200080e0000 */
[----:B------:R-:W2:Y:S01]  /*4030*/  REDUX UR4, R4 ;  /* 0x00000000040473c4 */ /* 0x000ea20000000000 */
[----:B------:R-:W-:-:S06]  /*4040*/  IMAD.U32 R0, RZ, RZ, UR8 ;  /* 0x00000008ff007e24 */ /* 0x000fcc000f8e00ff */
[----:B------:R4:W-:Y:S01]  /*4050*/  UTCATOMSWS.AND URZ, UR8 ;  /* 0x0000000800ff79e3 */ /* 0x0009e20008000000 */
[----:B------:R-:W3:Y:S01]  /*4060*/  REDUX UR5, R0 ;  /* 0x00000000000573c4 */ /* 0x000ee20000000000 */
[----:B-1----:R-:W-:Y:S01]  /*4070*/  ISETP.EQ.U32.AND P0, PT, R2, UR7, PT ;  /* 0x0000000702007c0c */ /* 0x002fe2000bf02070 */
[----:B--2---:R-:W-:Y:S01]  /*4080*/  IMAD.U32 R2, RZ, RZ, UR4 ;  /* 0x00000004ff027e24 */ /* 0x004fe2000f8e00ff */
[----:B---3--:R-:W-:-:S11]  /*4090*/  MOV R3, UR5 ;  /* 0x0000000500037c02 */ /* 0x008fd60008000f00 */
[----:B------:R4:W-:Y:S04]  /*40a0*/  @P0 ATOMS.AND RZ, [UR6+0x14], R3 ;  /* 0x00001403ffff098c */ /* 0x0009e8000a800006 */
[----:B------:R4:W-:Y:S01]  /*40b0*/  @P0 ATOMS.AND RZ, [UR6+0x18], R2 ;  /* 0x00001802ffff098c */ /* 0x0009e2000a800006 */
[----:B------:R-:W-:Y:S05]  /*40c0*/  BRA `(.L_x_80) ;  /* 0x0000000000147947 */ /* 0x000fea0003800000 */
.L_x_79:
[----:B------:R-:W-:Y:S02]  /*40d0*/  MOV R2, 0x40f0 ;  /* 0x000040f000027802 */ /* 0x000fe40000000f00 */
[----:B---3-5:R-:W-:Y:S05]  /*40e0*/  CALL.REL.NOINC `($__internal_0_$__cuda_sm10x_tcgen05_guardrail_trap_col_being_dealloced_not_returned_by_alloc) ;  /* 0x0000008000dc7944 */ /* 0x028fea0003c00000 */
[----:B------:R-:W-:Y:S05]  /*40f0*/  BRA `(.L_x_80) ;  /* 0x0000000000087947 */ /* 0x000fea0003800000 */
.L_x_78:
[----:B------:R-:W-:Y:S02]  /*4100*/  MOV R2, 0x4120 ;  /* 0x0000412000027802 */ /* 0x000fe40000000f00 */
[----:B---3-5:R-:W-:Y:S05]  /*4110*/  CALL.REL.NOINC `($__internal_2_$__cuda_sm10x_tcgen05_guardrail_trap_unallocated_columns_being_dealloced) ;  /* 0x0000008000e87944 */ /* 0x028fea0003c00000 */
.L_x_80:
[----:B------:R-:W-:Y:S01]  /*4120*/  NOP ;  /* 0x0000000000007918 */ /* 0x000fe20000000000 */
[----:B----4-:R-:W-:Y:S05]  /*4130*/  EXIT ;  /* 0x000000000000794d */ /* 0x010fea0003800000 */
.L_x_53:
[----:B------:R-:W-:-:S09]  /*4140*/  UISETP.NE.OR UP5, UPT, UR10, 0x3, !UP5 ;  /* 0x000000030a00788c */ /* 0x000fd2000efa5670 */
[----:B------:R-:W-:Y:S05]  /*4150*/  BRA.U UP5, `(.L_x_81) ;  /* 0x0000001105147547 */ /* 0x000fea000b800000 */
[----:B------:R-:W1:Y:S01]  /*4160*/  LDC R0, c[0x0][0xb30] ;  /* 0x0002cc00ff007b82 */ /* 0x000e620000000800 */
[----:B------:R-:W2:Y:S01]  /*4170*/  LDCU.64 UR8, c[0x0][0x888] ;  /* 0x00011100ff0877ac */ /* 0x000ea20008000a00 */
[----:B------:R-:W-:Y:S02]  /*4180*/  HFMA2 R29, -RZ, RZ, 0, 0 ;  /* 0x00000000ff1d7431 */ /* 0x000fe400000001ff */
[----:B------:R-:W-:Y:S01]  /*4190*/  IMAD.MOV.U32 R31, RZ, RZ, 0x1 ;  /* 0x00000001ff1f7424 */ /* 0x000fe200078e00ff */
[----:B------:R-:W-:Y:S01]  /*41a0*/  MOV R23, 0x2000 ;  /* 0x0000200000177802 */ /* 0x000fe20000000f00 */
[----:B------:R-:W3:Y:S01]  /*41b0*/  LDCU.64 UR4, c[0x0][0x890] ;  /* 0x00011200ff0477ac */ /* 0x000ee20008000a00 */
[----:B------:R-:W-:Y:S01]  /*41c0*/  IMAD.MOV.U32 R30, RZ, RZ, RZ ;  /* 0x000000ffff1e7224 */ /* 0x000fe200078e00ff */
[----:B------:R-:W4:Y:S01]  /*41d0*/  LDC R19, c[0x0][0x370] ;  /* 0x0000dc00ff137b82 */ /* 0x000f220000000800 */
[----:B------:R-:W-:Y:S01]  /*41e0*/  UMOV UR6, 0x400 ;  /* 0x0000040000067882 */ /* 0x000fe20000000000 */
[----:B------:R-:W-:-:S02]  /*41f0*/  UPLOP3.LUT UP1, UPT, UPT, UPT, UPT, 0x40, 0x4 ;  /* 0x000000000004789c */ /* 0x000fc40003f2e870 */
[----:B------:R-:W-:-:S04]  /*4200*/  ULEA UR6, UR37, UR6, 0x18 ;  /* 0x0000000625067291 */ /* 0x000fc8000f8ec0ff */
[----:B------:R-:W4:Y:S01]  /*4210*/  LDC R2, c[0x0][0xb0c] ;  /* 0x0002c300ff027b82 */ /* 0x000f220000000800 */
[----:B------:R-:W-:Y:S02]  /*4220*/  UIADD3 UR13, UPT, UPT, UR6, 0x38, URZ ;  /* 0x00000038060d7890 */ /* 0x000fe4000fffe0ff */
[----:B--2---:R-:W-:Y:S02]  /*4230*/  UISETP.NE.U32.AND UP2, UPT, UR8, URZ, UPT ;  /* 0x000000ff0800728c */ /* 0x004fe4000bf45070 */
[----:B------:R-:W-:Y:S02]  /*4240*/  UIADD3 UR33, UPT, UPT, UR6, 0x20, URZ ;  /* 0x0000002006217890 */ /* 0x000fe4000fffe0ff */
[----:B---3--:R-:W-:Y:S01]  /*4250*/  UISETP.NE.U32.AND UP3, UPT, UR4, URZ, UPT ;  /* 0x000000ff0400728c */ /* 0x008fe2000bf65070 */
[----:B------:R-:W2:Y:S01]  /*4260*/  LDC R18, c[0x0][0xb20] ;  /* 0x0002c800ff127b82 */ /* 0x000ea20000000800 */
[----:B-1----:R-:W-:Y:S01]  /*4270*/  ISETP.NE.AND P1, PT, R0, 0x1, PT ;  /* 0x000000010000780c */ /* 0x002fe20003f25270 */
[----:B------:R-:W-:-:S02]  /*4280*/  UISETP.NE.AND.EX UP2, UPT, UR9, URZ, UPT, UP2 ;  /* 0x000000ff0900728c */ /* 0x000fc4000bf45320 */
[----:B------:R-:W-:Y:S02]  /*4290*/  UIADD3 UR25, UPT, UPT, UR6, 0x28, URZ ;  /* 0x0000002806197890 */ /* 0x000fe4000fffe0ff */
[----:B------:R-:W-:Y:S02]  /*42a0*/  UIADD3 UR17, UPT, UPT, UR6, 0x30, URZ ;  /* 0x0000003006117890 */ /* 0x000fe4000fffe0ff */
[----:B------:R-:W1:Y:S01]  /*42b0*/  LDC.64 R32, c[0x0][0x348] ;  /* 0x0000d200ff207b82 */ /* 0x000e620000000a00 */
[----:B------:R-:W-:Y:S02]  /*42c0*/  UPRMT UR13, UR37, 0x654, UR13 ;  /* 0x00000654250d7896 */ /* 0x000fe4000800000d */
[----:B------:R-:W-:-:S05]  /*42d0*/  UISETP.NE.AND.EX UP3, UPT, UR5, URZ, UPT, UP3 ;  /* 0x000000ff0500728c */ /* 0x000fca000bf65330 */
[----:B------:R-:W3:Y:S08]  /*42e0*/  LDC.64 R16, c[0x0][0xb10] ;  /* 0x0002c400ff107b82 */ /* 0x000ef00000000a00 */
[----:B------:R-:W1:Y:S08]  /*42f0*/  LDC.64 R6, c[0x0][0xb18] ;  /* 0x0002c600ff067b82 */ /* 0x000e700000000a00 */
[----:B------:R-:W1:Y:S08]  /*4300*/  LDC.64 R4, c[0x0][0xb28] ;  /* 0x0002ca00ff047b82 */ /* 0x000e700000000a00 */
[----:B--2-4-:R-:W1:Y:S02]  /*4310*/  LDC R22, c[0x0][0x374] ;  /* 0x0000dd00ff167b82 */ /* 0x014e640000000800 */
.L_x_92:
[C---:B------:R-:W-:Y:S02]  /*4320*/  LEA R0, R30.reuse, UR6, 0x3 ;  /* 0x000000061e007c11 */ /* 0x040fe4000f8e18ff */
[----:B------:R-:W-:Y:S02]  /*4330*/  SHF.L.U32 R3, R29, 0x1f, RZ ;  /* 0x0000001f1d037819 */ /* 0x000fe400000006ff */
[----:B------:R-:W-:Y:S02]  /*4340*/  LEA R24, R30, UR6, 0x4 ;  /* 0x000000061e187c11 */ /* 0x000fe4000f8e20ff */
[----:B--2---:R-:W2:Y:S02]  /*4350*/  SYNCS.PHASECHK.TRANS64.TRYWAIT P0, [R0+URZ+0x70], R3 ;  /* 0x00007003000075a7 */ /* 0x004ea400080011ff */
[----:B--2---:R-:W-:Y:S05]  /*4360*/  @!P0 BRA `(.L_x_82) ;  /* 0x0000007800f08947 */ /* 0x004fea0003800000 */
.L_x_164:
[----:B------:R-:W-:Y:S01]  /*4370*/  ISETP.GE.AND P0, PT, R72, 0x1, PT ;  /* 0x000000014800780c */ /* 0x000fe20003f06270 */
[----:B------:R-:W4:Y:S01]  /*4380*/  LDS.128 R24, [R24+0xe0] ;  /* 0x0000e00018187984 */ /* 0x000f220000000c00 */
[----:B--2---:R-:W-:Y:S01]  /*4390*/  VIADD R0, R0, 0x80 ;  /* 0x0000008000007836 */ /* 0x004fe20000000000 */
[----:B------:R-:W-:Y:S01]  /*43a0*/  @!PT LDS RZ, [RZ] ;  /* 0x00000000fffff984 */ /* 0x000fe20000000800 */
[----:B------:R-:W-:Y:S01]  /*43b0*/  @!PT LDS RZ, [RZ] ;  /* 0x00000000fffff984 */ /* 0x000fe20000000800 */
[----:B------:R-:W-:Y:S01]  /*43c0*/  @!PT LDS RZ, [RZ] ;  /* 0x00000000fffff984 */ /* 0x000fe20000000800 */
[----:B------:R-:W-:Y:S01]  /*43d0*/  @!PT LDS RZ, [RZ] ;  /* 0x00000000fffff984 */ /* 0x000fe20000000800 */
[----:B------:R2:W-:Y:S06]  /*43e0*/  MEMBAR.ALL.CTA ;  /* 0x0000000000007992 */ /* 0x0005ec0000008000 */
[----:B--2---:R-:W2:Y:S01]  /*43f0*/  FENCE.VIEW.ASYNC.S ;  /* 0x00000000000073c6 */ /* 0x004ea20000000000 */
[----:B------:R-:W-:Y:S04]  /*4400*/  PRMT R0, RZ, 0x654, R0 ;  /* 0x00000654ff007816 */ /* 0x000fe80000000000 */
[----:B--2---:R2:W-:Y:S01]  /*4410*/  SYNCS.ARRIVE.TRANS64.RED.A1T0 RZ, [R0+URZ], RZ ;  /* 0x000000ff00ff79a7 */ /* 0x0045e200081004ff */
[----:B----4-:R-:W-:Y:S11]  /*4420*/  LOP3.LUT P3, RZ, R26, 0x1, RZ, 0xc0, !PT ;  /* 0x000000011aff7812 */ /* 0x010ff6000786c0ff */
[----:B------:R-:W-:Y:S02]  /*4430*/  @!UPT UIADD3 URZ, UPT, UPT, URZ, URZ, URZ ;  /* 0x000000fffffff290 */ /* 0x000fe4000fffe0ff */
[----:B------:R-:W-:Y:S02]  /*4440*/  @P3 MOV R13, R24 ;  /* 0x00000018000d3202 */ /* 0x000fe40000000f00 */
[----:B------:R-:W-:Y:S01]  /*4450*/  @P3 LOP3.LUT R8, R25, 0xffff, RZ, 0xc0, !PT ;  /* 0x0000ffff19083812 */ /* 0x000fe200078ec0ff */
[----:B--2---:R-:W-:Y:S06]  /*4460*/  @!P0 BRA `(.L_x_83) ;  /* 0x0000000000a48947 */ /* 0x004fec0003800000 */
[----:B-1----:R-:W-:Y:S01]  /*4470*/  IMAD.HI.U32 R35, R22, R7, RZ ;  /* 0x0000000716237227 */ /* 0x002fe200078e00ff */
[----:B------:R-:W-:Y:S02]  /*4480*/  ISETP.NE.AND P0, PT, R6, 0x1, PT ;  /* 0x000000010600780c */ /* 0x000fe40003f05270 */
[----:B------:R-:W-:Y:S01]  /*4490*/  ISETP.NE.AND P2, PT, R72, 0x1, PT ;  /* 0x000000014800780c */ /* 0x000fe20003f45270 */
[----:B---3--:R-:W-:Y:S01]  /*44a0*/  IMAD.HI.U32 R34, R19, R16, RZ ;  /* 0x0000001013227227 */ /* 0x008fe200078e00ff */
[----:B------:R-:W-:Y:S02]  /*44b0*/  SHF.R.U32.HI R35, RZ, R18, R35 ;  /* 0x00000012ff237219 */ /* 0x000fe40000011623 */
[----:B------:R-:W-:Y:S01]  /*44c0*/  ISETP.NE.AND P4, PT, R2, 0x1, PT ;  /* 0x000000010200780c */ /* 0x000fe20003f85270 */
[----:B------:R-:W-:Y:S01]  /*44d0*/  IMAD.HI.U32 R36, R13, R16, RZ ;  /* 0x000000100d247227 */ /* 0x000fe200078e00ff */
[----:B------:R-:W-:Y:S02]  /*44e0*/  SHF.R.U32.HI R34, RZ, R17, R34 ;  /* 0x00000011ff227219 */ /* 0x000fe40000011622 */
[----:B------:R-:W-:Y:S01]  /*44f0*/  SEL R3, R22, R35, !P0 ;  /* 0x0000002316037207 */ /* 0x000fe20004000000 */
[C---:B------:R-:W-:Y:S01]  /*4500*/  IMAD.HI.U32 R35, R8.reuse, R7, RZ ;  /* 0x0000000708237227 */ /* 0x040fe200078e00ff */
[----:B------:R-:W-:Y:S02]  /*4510*/  SEL R11, R19, R34, !P4 ;  /* 0x00000022130b7207 */ /* 0x000fe40006000000 */
[----:B------:R-:W-:Y:S01]  /*4520*/  SHF.R.U32.HI R36, RZ, R17, R36 ;  /* 0x00000011ff247219 */ /* 0x000fe20000011624 */
[----:B------:R-:W-:Y:S01]  /*4530*/  IMAD.HI.U32 R38, R3, R4, RZ ;  /* 0x0000000403267227 */ /* 0x000fe200078e00ff */
[----:B------:R-:W-:Y:S03]  /*4540*/  SHF.R.U32.HI R35, RZ, R18, R35 ;  /* 0x00000012ff237219 */ /* 0x000fe60000011623 */
[----:B------:R-:W-:Y:S01]  /*4550*/  IMAD.HI.U32 R34, R11, R4, RZ ;  /* 0x000000040b227227 */ /* 0x000fe200078e00ff */
[----:B------:R-:W-:Y:S02]  /*4560*/  @P2 SHF.R.U32.HI R3, RZ, R5, R38 ;  /* 0x00000005ff032219 */ /* 0x000fe40000011626 */
[----:B------:R-:W-:Y:S02]  /*4570*/  SEL R9, R8, R35, !P0 ;  /* 0x0000002308097207 */ /* 0x000fe40004000000 */
[----:B------:R-:W-:Y:S01]  /*4580*/  @P2 SHF.R.U32.HI R11, RZ, R5, R34 ;  /* 0x00000005ff0b2219 */ /* 0x000fe20000011622 */
[C---:B------:R-:W-:Y:S01]  /*4590*/  IMAD R10, R72.reuse, R3, RZ ;  /* 0x00000003480a7224 */ /* 0x040fe200078e02ff */
[----:B------:R-:W-:Y:S01]  /*45a0*/  SEL R3, R13, R36, !P4 ;  /* 0x000000240d037207 */ /* 0x000fe20006000000 */
[C---:B------:R-:W-:Y:S03]  /*45b0*/  IMAD.HI.U32 R14, R9.reuse, R4, RZ ;  /* 0x00000004090e7227 */ /* 0x040fe600078e00ff */
[----:B------:R-:W-:Y:S01]  /*45c0*/  ISETP.GE.AND P0, PT, R9, R10, PT ;  /* 0x0000000a0900720c */ /* 0x000fe20003f06270 */
[C---:B------:R-:W-:Y:S01]  /*45d0*/  IMAD R12, R72.reuse, R11, RZ ;  /* 0x0000000b480c7224 */ /* 0x040fe200078e02ff */
[-C--:B------:R-:W-:Y:S04]  /*45e0*/  SHF.R.U32.HI R14, RZ, R5.reuse, R14 ;  /* 0x00000005ff0e7219 */ /* 0x080fe8000001160e */
[----:B------:R-:W-:Y:S02]  /*45f0*/  ISETP.GE.OR P0, PT, R3, R12, P0 ;  /* 0x0000000c0300720c */ /* 0x000fe40000706670 */
[----:B------:R-:W-:Y:S05]  /*4600*/  SEL R15, R9, R14, !P2 ;  /* 0x0000000e090f7207 */ /* 0x000fea0005000000 */
[----:B------:R-:W-:Y:S04]  /*4610*/  IMAD.MOV R14, RZ, RZ, -R15 ;  /* 0x000000ffff0e7224 */ /* 0x000fe800078e0a0f */
[----:B------:R-:W-:Y:S02]  /*4620*/  IMAD R14, R72, R14, R9 ;  /* 0x0000000e480e7224 */ /* 0x000fe400078e0209 */
[C---:B------:R-:W-:Y:S05]  /*4630*/  @!P0 IMAD.HI.U32 R10, R3.reuse, R4, RZ ;  /* 0x00000004030a8227 */ /* 0x040fea00078e00ff */
[----:B------:R-:W-:Y:S04]  /*4640*/  @!P0 SHF.R.U32.HI R10, RZ, R5, R10 ;  /* 0x00000005ff0a8219 */ /* 0x000fe8000001160a */
[----:B------:R-:W-:Y:S01]  /*4650*/  @!P0 SEL R0, R3, R10, !P2 ;  /* 0x0000000a03008207 */ /* 0x000fe20005000000 */
[----:B------:R-:W-:Y:S03]  /*4660*/  IMAD.MOV R10, RZ, RZ, -R3 ;  /* 0x000000ffff0a7224 */ /* 0x000fe600078e0a03 */
[----:B------:R-:W-:Y:S01]  /*4670*/  @!P0 IADD3 R15, PT, PT, R15, -R0, RZ ;  /* 0x800000000f0f8210 */ /* 0x000fe20007ffe0ff */
[----:B------:R-:W-:Y:S01]  /*4680*/  @!P0 IMAD R0, R11, R14, R0 ;  /* 0x0000000e0b008224 */ /* 0x000fe200078e0200 */
[----:B------:R-:W-:Y:S01]  /*4690*/  IADD3 R11, PT, PT, -R9, RZ, RZ ;  /* 0x000000ff090b7210 */ /* 0x000fe20007ffe1ff */
[----:B------:R-:W-:Y:S02]  /*46a0*/  IMAD R13, R2, R10, R13 ;  /* 0x0000000a020d7224 */ /* 0x000fe400078e020d */
[----:B------:R-:W-:Y:S02]  /*46b0*/  @!P0 IMAD R9, R15, R72, R3 ;  /* 0x000000480f098224 */ /* 0x000fe400078e0203 */
[----:B------:R-:W-:Y:S02]  /*46c0*/  @!P0 IMAD.MOV.U32 R3, RZ, RZ, R0 ;  /* 0x000000ffff038224 */ /* 0x000fe400078e0000 */
[----:B------:R-:W-:Y:S02]  /*46d0*/  IMAD R8, R6, R11, R8 ;  /* 0x0000000b06087224 */ /* 0x000fe400078e0208 */
[----:B------:R-:W-:Y:S02]  /*46e0*/  IMAD R13, R3, R2, R13 ;  /* 0x00000002030d7224 */ /* 0x000fe400078e020d */
[----:B------:R-:W-:Y:S02]  /*46f0*/  IMAD R8, R9, R6, R8 ;  /* 0x0000000609087224 */ /* 0x000fe400078e0208 */
.L_x_83:
[----:B------:R-:W-:Y:S05]  /*4700*/  BRA.U UP1, `(.L_x_84) ;  /* 0x0000000101107547 */ /* 0x000fea000b800000 */
[----:B------:R-:W-:Y:S04]  /*4710*/  MOV R0, UR7 ;  /* 0x0000000700007c02 */ /* 0x000fe80008000f00 */
[----:B------:R-:W-:Y:S04]  /*4720*/  SHF.L.U32 R3, R0, 0x1f, RZ ;  /* 0x0000001f00037819 */ /* 0x000fe800000006ff */
[----:B------:R-:W2:Y:S02]  /*4730*/  SYNCS.PHASECHK.TRANS64.TRYWAIT P0, [UR6+0x68], R3 ;  /* 0x00006803ff0075a7 */ /* 0x000ea40008001106 */
[----:B--2---:R-:W-:Y:S05]  /*4740*/  @!P0 BRA `(.L_x_85) ;  /* 0x00000078000c8947 */ /* 0x004fea0003800000 */
.L_x_84:
[----:B------:R-:W-:Y:S02]  /*4750*/  R2UR UR35, R21 ;  /* 0x00000000152372ca */ /* 0x000fe400000e0000 */
[----:B------:R-:W-:Y:S02]  /*4760*/  R2UR UR34, R20 ;  /* 0x00000000142272ca */ /* 0x000fe400000e0000 */
[----:B------:R-:W-:Y:S02]  /*4770*/  ISETP.NE.U32.AND P2, PT, RZ, UR4, PT ;  /* 0x00000004ff007c0c */ /* 0x000fe4000bf45070 */
[----:B------:R-:W-:Y:S02]  /*4780*/  SHF.L.U32 R12, R31, 0x1f, RZ ;  /* 0x0000001f1f0c7819 */ /* 0x000fe400000006ff */
[----:B------:R-:W-:Y:S05]  /*4790*/  ISETP.NE.AND.EX P2, PT, RZ, UR5, PT, P2 ;  /* 0x00000005ff007c0c */ /* 0x000fea000bf45320 */
[----:B------:R-:W-:Y:S02]  /*47a0*/  USHF.L.U32 UR35, UR35, 0x7, URZ ;  /* 0x0000000723237899 */ /* 0x000fe400080006ff */
[----:B------:R-:W-:Y:S01]  /*47b0*/  USHF.L.U32 UR34, UR34, 0x8, URZ ;  /* 0x0000000822227899 */ /* 0x000fe200080006ff */
[----:B------:R-:W-:Y:S11]  /*47c0*/  BRA.U !UP3, `(.L_x_86) ;  /* 0x000000010b347547 */ /* 0x000ff6000b800000 */
[----:B------:R-:W-:Y:S01]  /*47d0*/  UPLOP3.LUT UP0, UPT, UPT, UPT, UP2, 0x80, 0x8 ;  /* 0x000000000008789c */ /* 0x000fe20003f0f020 */
[----:B--2---:R-:W-:Y:S02]  /*47e0*/  HFMA2 R0, -RZ, RZ, 0, 5.9604644775390625e-08 ;  /* 0x00000001ff007431 */ /* 0x004fe400000001ff */
[----:B------:R-:W-:Y:S03]  /*47f0*/  IMAD.MOV.U32 R171, RZ, RZ, 0x1 ;  /* 0x00000001ffab7424 */ /* 0x000fe600078e00ff */
[----:B------:R-:W-:Y:S05]  /*4800*/  PLOP3.LUT P0, PT, PT, PT, UP0, 0x80, 0x8 ;  /* 0x000000000008781c */ /* 0x000fea0003f0f008 */
[----:B------:R-:W2:Y:S01]  /*4810*/  @UP0 LDCU.64 UR10, c[0x0][0x888] ;  /* 0x00011100ff0a07ac */ /* 0x000ea20008000a00 */
[----:B------:R-:W-:Y:S07]  /*4820*/  @UP0 UIMAD UR8, UR36, UR4, URZ ;  /* 0x00000004240802a4 */ /* 0x000fee000f8e02ff */
[----:B------:R-:W-:Y:S01]  /*4830*/  @!P0 PRMT R171, R0, 0x7610, R171 ;  /* 0x0000761000ab8816 */ /* 0x000fe200000000ab */
[----:B--2---:R-:W-:Y:S03]  /*4840*/  @UP0 UIMAD.WIDE UR10, UR8, 0x4, UR10 ;  /* 0x00000004080a08a5 */ /* 0x004fe6000f8e020a */
[----:B------:R-:W2:Y:S03]  /*4850*/  @!UP0 LDCU UR8, c[0x0][0x880] ;  /* 0x00011000ff0887ac */ /* 0x000ea60008000800 */
[----:B------:R-:W-:Y:S01]  /*4860*/  IMAD.U32 R10, RZ, RZ, UR10 ;  /* 0x0000000aff0a7e24 */ /* 0x000fe2000f8e00ff */
[----:B------:R-:W-:Y:S05]  /*4870*/  MOV R11, UR11 ;  /* 0x0000000b000b7c02 */ /* 0x000fea0008000f00 */
[----:B-----5:R4:W5:Y:S02]  /*4880*/  @P0 LDG.E R81, desc[UR46][R10.64] ;  /* 0x0000002e0a510981 */ /* 0x020964000c1e1900 */
[----:B--2-4-:R-:W-:Y:S07]  /*4890*/  @!P0 IMAD.U32 R81, RZ, RZ, UR8 ;  /* 0x00000008ff518e24 */ /* 0x014fee000f8e00ff */
.L_x_86:
[----:B-----5:R-:W-:Y:S01]  /*48a0*/  @!P2 FSETP.EQ.AND P0, PT, R81, RZ, PT ;  /* 0x000000ff5100a20b */ /* 0x020fe20003f02000 */
[----:B------:R-:W-:Y:S01]  /*48b0*/  @!UPT UIADD3 URZ, UPT, UPT, URZ, URZ, URZ ;  /* 0x000000fffffff290 */ /* 0x000fe2000fffe0ff */
[----:B------:R-:W-:Y:S11]  /*48c0*/  @!P2 BRA `(.L_x_87) ;  /* 0x000000000014a947 */ /* 0x000ff60003800000 */
[----:B------:R-:W-:Y:S02]  /*48d0*/  LOP3.LUT P2, RZ, R171, 0xff, RZ, 0xc0, !PT ;  /* 0x000000ffabff7812 */ /* 0x000fe4000784c0ff */
[----:B------:R-:W-:Y:S04]  /*48e0*/  PLOP3.LUT P0, PT, PT, PT, UP0, 0x80, 0x8 ;  /* 0x000000000008781c */ /* 0x000fe80003f0f008 */
[----:B------:R-:W-:Y:S07]  /*48f0*/  PLOP3.LUT P0, PT, P0, PT, PT, 0x8, 0x80 ;  /* 0x000000000080781c */ /* 0x000fee000070e170 */
[----:B------:R-:W-:Y:S11]  /*4900*/  @P2 FSETP.EQ.AND P0, PT, R81, RZ, PT ;  /* 0x000000ff5100220b */ /* 0x000ff60003f02000 */
[----:B------:R-:W-:Y:S02]  /*4910*/  @!UPT UIADD3 URZ, UPT, UPT, URZ, URZ, URZ ;  /* 0x000000fffffff290 */ /* 0x000fe4000fffe0ff */
.L_x_87:
[----:B------:R-:W4:Y:S01]  /*4920*/  SYNCS.PHASECHK.TRANS64.TRYWAIT P2, [UR6+0x40], R12 ;  /* 0x0000400cff0075a7 */ /* 0x000f220008041106 */
[----:B------:R-:W-:Y:S04]  /*4930*/  ELECT P4, URZ, PT ;  /* 0x0000000000ff782f */ /* 0x000fe80003880000 */
[----:B------:R-:W-:Y:S11]  /*4940*/  PLOP3.LUT P4, PT, P0, P4, PT, 0xf2, 0x2f ;  /* 0x00000000002f781c */ /* 0x000ff60000789e72 */
[----:B------:R-:W-:Y:S02]  /*4950*/  @!UPT UIADD3 URZ, UPT, UPT, URZ, URZ, URZ ;  /* 0x000000fffffff290 */ /* 0x000fe4000fffe0ff */
[----:B-1----:R-:W-:Y:S05]  /*4960*/  @!P4 IADD3 R9, P0, PT, R32, 0x580, RZ ;  /* 0x000005802009c810 */ /* 0x002fea0007f1e0ff */
[----:B--2---:R-:W-:Y:S01]  /*4970*/  @!P4 IMAD.X R0, RZ, RZ, R33, P0 ;  /* 0x000000ffff00c224 */ /* 0x004fe200000e0621 */
[----:B----4-:R-:W-:Y:S07]  /*4980*/  @!P2 BRA `(.L_x_88) ;  /* 0x000000740094a947 */ /* 0x010fee0003800000 */
.L_x_167:
[----:B------:R-:W-:Y:S01]  /*4990*/  @!P4 R2UR UR8, R0 ;  /* 0x000000000008c2ca */ /* 0x000fe200000e0000 */
[----:B------:R-:W-:Y:S01]  /*49a0*/  VOTEU.ALL UP1, P4 ;  /* 0x0000000000ff7886 */ /* 0x000fe20002020000 */
[----:B------:R-:W-:Y:S01]  /*49b0*/  @!P4 R2UR UR9, R9 ;  /* 0x000000000909c2ca */ /* 0x000fe200000e0000 */
[----:B------:R-:W-:Y:S01]  /*49c0*/  @!P4 IMAD.MOV.U32 R0, RZ, RZ, 0x2000 ;  /* 0x00002000ff00c424 */ /* 0x000fe200078e00ff */
[----:B------:R-:W-:Y:S01]  /*49d0*/  UMOV UR10, 0x0 ;  /* 0x00000000000a7882 */ /* 0x000fe20000000000 */
[----:B------:R-:W-:Y:S01]  /*49e0*/  UMOV UR11, 0x10000000 ;  /* 0x10000000000b7882 */ /* 0x000fe20000000000 */
[----:B------:R-:W-:Y:S01]  /*49f0*/  @!UP1 UIADD3 UR32, UPT, UPT, UR6, 0x200, URZ ;  /* 0x0000020006209890 */ /* 0x000fe2000fffe0ff */
[----:B------:R-:W-:Y:S01]  /*4a00*/  @!P4 IADD3 R9, P0, PT, R32, 0x580, RZ ;  /* 0x000005802009c810 */ /* 0x000fe20007f1e0ff */
[----:B------:R-:W-:Y:S05]  /*4a10*/  VOTEU.ALL UP1, P4 ;  /* 0x0000000000ff7886 */ /* 0x000fea0002020000 */
[----:B------:R-:W-:Y:S01]  /*4a20*/  IMAD.U32 R11, RZ, RZ, UR8 ;  /* 0x00000008ff0b7e24 */ /* 0x000fe2000f8e00ff */
[----:B------:R-:W-:Y:S01]  /*4a30*/  UPRMT UR8, UR37, 0x654, UR33 ;  /* 0x0000065425087896 */ /* 0x000fe20008000021 */
[----:B------:R-:W-:Y:S03]  /*4a40*/  IMAD.U32 R10, RZ, RZ, UR9 ;  /* 0x00000009ff0a7e24 */ /* 0x000fe6000f8e00ff */
[----:B------:R-:W-:Y:S02]  /*4a50*/  @!P4 R2UR UR15, R11 ;  /* 0x000000000b0fc2ca */ /* 0x000fe400000e0000 */
[----:B------:R-:W-:Y:S11]  /*4a60*/  @!P4 R2UR UR14, R10 ;  /* 0x000000000a0ec2ca */ /* 0x000ff600000e0000 */
[----:B------:R-:W-:Y:S02]  /*4a70*/  @!UPT UIADD3 URZ, UPT, UPT, URZ, URZ, URZ ;  /* 0x000000fffffff290 */ /* 0x000fe4000fffe0ff */
[----:B------:R2:W-:Y:S01]  /*4a80*/  @!UP1 UTMALDG.3D [UR32], [UR14], desc[UR10] ;  /* 0x00000a200e0095b4 */ /* 0x0005e20008011000 */
[----:B------:R4:W-:Y:S01]  /*4a90*/  @!P4 SYNCS.ARRIVE.TRANS64.RED.A0TR RZ, [UR6+0x20], R0 ;  /* 0x00002000ffffc9a7 */ /* 0x0009e20008300406 */
[----:B------:R-:W-:Y:S01]  /*4aa0*/  SYNCS.ARRIVE.TRANS64.RED.A1T0 RZ, [UR8], RZ ;  /* 0x000000ffffff79a7 */ /* 0x000fe20008100408 */
[----:B----4-:R-:W-:Y:S01]  /*4ab0*/  @!P4 IMAD.X R0, RZ, RZ, R33, P0 ;  /* 0x000000ffff00c224 */ /* 0x010fe200000e0621 */
[----:B------:R-:W4:Y:S02]  /*4ac0*/  SYNCS.PHASECHK.TRANS64.TRYWAIT P2, [UR6+0x48], R12 ;  /* 0x0000480cff0075a7 */ /* 0x000f240008041106 */
[----:B--2-4-:R-:W-:Y:S05]  /*4ad0*/  @!P2 BRA `(.L_x_89) ;  /* 0x000000740058a947 */ /* 0x014fea0003800000 */
.L_x_169:
        /* <DEDUP_REMOVED lines=8> */
[----:B------:R-:W-:Y:S01]  /*4b60*/  @!UP1 UIADD3 UR24, UPT, UPT, UR6, 0x2200, URZ ;  /* 0x0000220006189890 */ /* 0x000fe2000fffe0ff */
[----:B------:R-:W-:Y:S01]  /*4b70*/  VOTEU.ALL UP1, P4 ;  /* 0x0000000000ff7886 */ /* 0x000fe20002020000 */
[----:B------:R-:W-:Y:S01]  /*4b80*/  UMOV UR27, UR35 ;  /* 0x00000023001b7c82 */ /* 0x000fe20008000000 */
[----:B------:R-:W-:Y:S02]  /*4b90*/  UMOV UR28, UR36 ;  /* 0x00000024001c7c82 */ /* 0x000fe40008000000 */
[----:B------:R-:W-:Y:S01]  /*4ba0*/  IMAD.U32 R11, RZ, RZ, UR8 ;  /* 0x00000008ff0b7e24 */ /* 0x000fe2000f8e00ff */
[----:B------:R-:W-:Y:S01]  /*4bb0*/  UPRMT UR8, UR37, 0x654, UR25 ;  /* 0x0000065425087896 */ /* 0x000fe20008000019 */
[----:B------:R-:W-:Y:S02]  /*4bc0*/  IMAD.U32 R10, RZ, RZ, UR9 ;  /* 0x00000009ff0a7e24 */ /* 0x000fe4000f8e00ff */
[----:B------:R-:W-:Y:S01]  /*4bd0*/  @!P4 IMAD.X R20, RZ, RZ, R33, P0 ;  /* 0x000000ffff14c224 */ /* 0x000fe200000e0621 */
[----:B------:R-:W-:Y:S02]  /*4be0*/  @!P4 R2UR UR15, R11 ;  /* 0x000000000b0fc2ca */ /* 0x000fe400000e0000 */
[----:B------:R-:W-:Y:S11]  /*4bf0*/  @!P4 R2UR UR14, R10 ;  /* 0x000000000a0ec2ca */ /* 0x000ff600000e0000 */
[----:B------:R-:W-:Y:S02]  /*4c00*/  @!UPT UIADD3 URZ, UPT, UPT, URZ, URZ, URZ ;  /* 0x000000fffffff290 */ /* 0x000fe4000fffe0ff */
[----:B------:R2:W-:Y:S01]  /*4c10*/  @!UP1 UTMALDG.3D [UR24], [UR14], desc[UR10] ;  /* 0x00000a180e0095b4 */ /* 0x0005e20008011000 */
[----:B------:R2:W-:Y:S01]  /*4c20*/  @!P4 SYNCS.ARRIVE.TRANS64.RED.A0TR RZ, [UR6+0x28], R0 ;  /* 0x00002800ffffc9a7 */ /* 0x0005e20008300406 */
[----:B------:R-:W-:Y:S01]  /*4c30*/  SYNCS.ARRIVE.TRANS64.RED.A1T0 RZ, [UR8], RZ ;  /* 0x000000ffffff79a7 */ /* 0x000fe20008100408 */
[----:B------:R-:W4:Y:S02]  /*4c40*/  SYNCS.PHASECHK.TRANS64.TRYWAIT P2, [UR6+0x50], R12 ;  /* 0x0000500cff0075a7 */ /* 0x000f240008041106 */
[----:B--2-4-:R-:W-:Y:S05]  /*4c50*/  @!P2 BRA `(.L_x_90) ;  /* 0x000000740010a947 */ /* 0x014fea0003800000 */
.L_x_171:
[----:B------:R-:W2:Y:S01]  /*4c60*/  LDC.64 R14, c[0x0][0xb10] ;  /* 0x0002c400ff0e7b82 */ /* 0x000ea20000000a00 */
[----:B------:R-:W-:Y:S01]  /*4c70*/  @!P4 R2UR UR8, R20 ;  /* 0x000000001408c2ca */ /* 0x000fe200000e0000 */
[----:B------:R-:W-:Y:S01]  /*4c80*/  VOTEU.ALL UP1, P4 ;  /* 0x0000000000ff7886 */ /* 0x000fe20002020000 */
[----:B------:R-:W-:Y:S01]  /*4c90*/  @!P4 R2UR UR9, R21 ;  /* 0x000000001509c2ca */ /* 0x000fe200000e0000 */
[----:B------:R-:W-:Y:S01]  /*4ca0*/  UMOV UR10, 0x0 ;  /* 0x00000000000a7882 */ /* 0x000fe20000000000 */
[----:B------:R-:W-:Y:S03]  /*4cb0*/  UMOV UR11, 0x10000000 ;  /* 0x10000000000b7882 */ /* 0x000fe60000000000 */
[----:B------:R-:W4:Y:S01]  /*4cc0*/  LDC.64 R10, c[0x0][0xb18] ;  /* 0x0002c600ff0a7b82 */ /* 0x000f220000000a00 */
[----:B------:R-:W-:Y:S01]  /*4cd0*/  @!UP1 UIADD3 UR18, UPT, UPT, UR34, 0x80, URZ ;  /* 0x0000008022129890 */ /* 0x000fe2000fffe0ff */
[----:B------:R-:W-:Y:S01]  /*4ce0*/  @P3 SHF.R.U32.HI R28, RZ, 0x10, R25 ;  /* 0x00000010ff1c3819 */ /* 0x000fe20000011619 */
[----:B------:R-:W-:Y:S01]  /*4cf0*/  @!UP1 UIADD3 UR16, UPT, UPT, UR6, 0x4200, URZ ;  /* 0x0000420006109890 */ /* 0x000fe2000fffe0ff */
[----:B------:R-:W-:Y:S01]  /*4d00*/  VIADD R30, R30, 0x1 ;  /* 0x000000011e1e7836 */ /* 0x000fe20000000000 */
[----:B------:R-:W-:Y:S03]  /*4d10*/  VOTEU.ALL UP1, P4 ;  /* 0x0000000000ff7886 */ /* 0x000fe60002020000 */
[----:B------:R-:W5:Y:S01]  /*4d20*/  @!P1 LDC R0, c[0x0][0xb20] ;  /* 0x0002c800ff009b82 */ /* 0x000f620000000800 */
[----:B------:R-:W-:Y:S01]  /*4d30*/  UMOV UR19, UR35 ;  /* 0x0000002300137c82 */ /* 0x000fe20008000000 */
[----:B------:R-:W-:Y:S01]  /*4d40*/  IMAD.U32 R21, RZ, RZ, UR8 ;  /* 0x00000008ff157e24 */ /* 0x000fe2000f8e00ff */
[----:B------:R-:W-:Y:S05]  /*4d50*/  UMOV UR20, UR36 ;  /* 0x0000002400147c82 */ /* 0x000fea0008000000 */
[----:B-1----:R-:W1:Y:S01]  /*4d60*/  @!P1 LDC R3, c[0x0][0xb0c] ;  /* 0x0002c300ff039b82 */ /* 0x002e620000000800 */
[----:B------:R-:W-:Y:S01]  /*4d70*/  IMAD.U32 R20, RZ, RZ, UR9 ;  /* 0x00000009ff147e24 */ /* 0x000fe2000f8e00ff */
[----:B------:R-:W-:Y:S01]  /*4d80*/  UPRMT UR8, UR37, 0x654, UR17 ;  /* 0x0000065425087896 */ /* 0x000fe20008000011 */
[----:B------:R-:W-:Y:S03]  /*4d90*/  @!P4 R2UR UR15, R21 ;  /* 0x00000000150fc2ca */ /* 0x000fe600000e0000 */
[----:B------:R-:W-:Y:S01]  /*4da0*/  @!P4 R2UR UR14, R20 ;  /* 0x00000000140ec2ca */ /* 0x000fe200000e0000 */
[----:B------:R-:W-:Y:S11]  /*4db0*/  @!P4 IMAD.MOV.U32 R20, RZ, RZ, 0x2000 ;  /* 0x00002000ff14c424 */ /* 0x000ff600078e00ff */
[----:B------:R-:W-:Y:S01]  /*4dc0*/  @!UPT UIADD3 URZ, UPT, UPT, URZ, URZ, URZ ;  /* 0x000000fffffff290 */ /* 0x000fe2000fffe0ff */
[----:B------:R1:W-:Y:S01]  /*4dd0*/  @!UP1 UTMALDG.3D [UR16], [UR14], desc[UR10] ;  /* 0x00000a100e0095b4 */ /* 0x0003e20008011000 */
[----:B------:R1:W-:Y:S02]  /*4de0*/  @!P4 SYNCS.ARRIVE.TRANS64.RED.A0TR RZ, [UR6+0x30], R20 ;  /* 0x00003014ffffc9a7 */ /* 0x0003e40008300406 */
[----:B-1----:R-:W-:Y:S01]  /*4df0*/  @!P1 ISETP.NE.AND P2, PT, R3, 0x1, PT ;  /* 0x000000010300980c */ /* 0x002fe20003f45270 */
[C---:B--2---:R-:W-:Y:S01]  /*4e00*/  @!P1 IMAD.HI.U32 R14, R13.reuse, R14, RZ ;  /* 0x0000000e0d0e9227 */ /* 0x044fe200078e00ff */
[----:B----4-:R-:W-:Y:S03]  /*4e10*/  @!P1 ISETP.NE.AND P0, PT, R10, 0x1, PT ;  /* 0x000000010a00980c */ /* 0x010fe60003f05270 */
[C---:B------:R-:W-:Y:S01]  /*4e20*/  @!P1 IMAD.HI.U32 R11, R8.reuse, R11, RZ ;  /* 0x0000000b080b9227 */ /* 0x040fe200078e00ff */
[----:B------:R-:W-:Y:S04]  /*4e30*/  @!P1 SHF.R.U32.HI R14, RZ, R15, R14 ;  /* 0x0000000fff0e9219 */ /* 0x000fe8000001160e */
[----:B-----5:R-:W-:Y:S01]  /*4e40*/  @!P1 SHF.R.U32.HI R9, RZ, R0, R11 ;  /* 0x00000000ff099219 */ /* 0x020fe2000001160b */
[----:B------:R-:W-:Y:S01]  /*4e50*/  SYNCS.ARRIVE.TRANS64.RED.A1T0 RZ, [UR8], RZ ;  /* 0x000000ffffff79a7 */ /* 0x000fe20008100408 */
[----:B------:R-:W-:Y:S02]  /*4e60*/  @!P1 SEL R14, R13, R14, !P2 ;  /* 0x0000000e0d0e9207 */ /* 0x000fe40005000000 */
[----:B------:R-:W-:Y:S01]  /*4e70*/  @!P1 SEL R9, R8, R9, !P0 ;  /* 0x0000000908099207 */ /* 0x000fe20004000000 */
[----:B------:R-:W1:Y:S04]  /*4e80*/  SYNCS.PHASECHK.TRANS64.TRYWAIT P5, [UR6+0x58], R12 ;  /* 0x0000580cff0075a7 */ /* 0x000e6800080a1106 */
[----:B------:R-:W-:Y:S02]  /*4e90*/  @!P1 IMAD.IADD R0, R9, 0x1, -R14 ;  /* 0x0000000109009824 */ /* 0x000fe400078e0a0e */
[----:B------:R-:W-:Y:S02]  /*4ea0*/  @!P1 IMAD.IADD R9, R14, 0x1, -R9 ;  /* 0x000000010e099824 */ /* 0x000fe400078e0a09 */
[----:B------:R-:W-:Y:S02]  /*4eb0*/  @!P1 IMAD R13, R0, R3, R13 ;  /* 0x00000003000d9224 */ /* 0x000fe400078e020d */
[----:B------:R-:W-:Y:S01]  /*4ec0*/  @!P1 IMAD R8, R9, R10, R8 ;  /* 0x0000000a09089224 */ /* 0x000fe200078e0208 */
[----:B-1----:R-:W-:Y:S06]  /*4ed0*/  @!P5 BRA `(.L_x_91) ;  /* 0x000000700088d947 */ /* 0x002fec0003800000 */
.L_x_173:
[----:B-1----:R-:W-:Y:S01]  /*4ee0*/  @!P4 IADD3 R3, P0, PT, R32, 0x580, RZ ;  /* 0x000005802003c810 */ /* 0x002fe20007f1e0ff */
[----:B------:R-:W-:Y:S01]  /*4ef0*/  VOTEU.ALL UP1, P4 ;  /* 0x0000000000ff7886 */ /* 0x000fe20002020000 */
[----:B------:R-:W-:Y:S01]  /*4f00*/  UMOV UR18, 0x0 ;  /* 0x0000000000127882 */ /* 0x000fe20000000000 */
[----:B------:R-:W-:Y:S01]  /*4f10*/  UMOV UR19, 0x10000000 ;  /* 0x1000000000137882 */ /* 0x000fe20000000000 */
[----:B------:R-:W-:Y:S01]  /*4f20*/  @!P4 R2UR UR9, R3 ;  /* 0x000000000309c2ca */ /* 0x000fe200000e0000 */
[----:B------:R-:W-:Y:S01]  /*4f30*/  @!P4 IMAD.X R0, RZ, RZ, R33, P0 ;  /* 0x000000ffff00c224 */ /* 0x000fe200000e0621 */
[----:B------:R-:W-:Y:S01]  /*4f40*/  @!UP1 UIADD3 UR10, UPT, UPT, UR34, 0xc0, URZ ;  /* 0x000000c0220a9890 */ /* 0x000fe2000fffe0ff */
[----:B------:R-:W-:Y:S01]  /*4f50*/  ISETP.NE.AND P0, PT, R30, 0x2, PT ;  /* 0x000000021e00780c */ /* 0x000fe20003f05270 */
[----:B------:R-:W-:Y:S01]  /*4f60*/  UMOV UR11, UR35 ;  /* 0x00000023000b7c82 */ /* 0x000fe20008000000 */
[----:B------:R-:W-:Y:S01]  /*4f70*/  UMOV UR12, UR36 ;  /* 0x00000024000c7c82 */ /* 0x000fe20008000000 */
[----:B------:R-:W-:Y:S01]  /*4f80*/  @!P4 R2UR UR8, R0 ;  /* 0x000000000008c2ca */ /* 0x000fe200000e0000 */
[----:B------:R-:W-:Y:S01]  /*4f90*/  IMAD.IADD R20, R8, 0x1, R147 ;  /* 0x0000000108147824 */ /* 0x000fe200078e0293 */
[----:B------:R-:W-:Y:S01]  /*4fa0*/  @P3 R2UR UR36, R28 ;  /* 0x000000001c2432ca */ /* 0x000fe200000e0000 */
[----:B------:R-:W-:Y:S01]  /*4fb0*/  IMAD.IADD R21, R13, 0x1, R170 ;  /* 0x000000010d157824 */ /* 0x000fe200078e02aa */
[----:B------:R-:W-:Y:S02]  /*4fc0*/  SEL R0, RZ, 0x1, P0 ;  /* 0x00000001ff007807 */ /* 0x000fe40000000000 */
[----:B------:R-:W-:Y:S01]  /*4fd0*/  LOP3.LUT R31, R31, 0x1, RZ, 0x3c, !PT ;  /* 0x000000011f1f7812 */ /* 0x000fe200078e3cff */
[----:B------:R-:W-:Y:S01]  /*4fe0*/  IMAD.U32 R10, RZ, RZ, UR9 ;  /* 0x00000009ff0a7e24 */ /* 0x000fe2000f8e00ff */
[----:B------:R-:W-:Y:S01]  /*4ff0*/  @!UP1 UIADD3 UR9, UPT, UPT, UR6, 0x38, URZ ;  /* 0x0000003806099890 */ /* 0x000fe2000fffe0ff */
[----:B------:R-:W-:Y:S02]  /*5000*/  LOP3.LUT R29, R29, R0, RZ, 0x3c, !PT ;  /* 0x000000001d1d7212 */ /* 0x000fe400078e3cff */
[----:B------:R-:W-:Y:S02]  /*5010*/  SEL R30, R30, RZ, P0 ;  /* 0x000000ff1e1e7207 */ /* 0x000fe40000000000 */
[----:B------:R-:W-:Y:S01]  /*5020*/  IMAD.U32 R11, RZ, RZ, UR8 ;  /* 0x00000008ff0b7e24 */ /* 0x000fe2000f8e00ff */
[----:B------:R-:W-:Y:S01]  /*5030*/  @!P4 R2UR UR14, R10 ;  /* 0x000000000a0ec2ca */ /* 0x000fe200000e0000 */
[----:B------:R-:W-:Y:S01]  /*5040*/  @!UP1 UIADD3 UR8, UPT, UPT, UR6, 0x6200, URZ ;  /* 0x0000620006089890 */ /* 0x000fe2000fffe0ff */
[----:B------:R-:W-:Y:S02]  /*5050*/  VOTEU.ALL UP1, P4 ;  /* 0x0000000000ff7886 */ /* 0x000fe40002020000 */
[----:B------:R-:W-:Y:S11]  /*5060*/  @!P4 R2UR UR15, R11 ;  /* 0x000000000b0fc2ca */ /* 0x000ff600000e0000 */
[----:B------:R-:W-:Y:S02]  /*5070*/  @!UPT UIADD3 URZ, UPT, UPT, URZ, URZ, URZ ;  /* 0x000000fffffff290 */ /* 0x000fe4000fffe0ff */
[----:B------:R2:W-:Y:S01]  /*5080*/  @!UP1 UTMALDG.3D [UR8], [UR14], desc[UR18] ;  /* 0x000012080e0095b4 */ /* 0x0005e20008011000 */
[----:B------:R2:W-:Y:S01]  /*5090*/  @!P4 SYNCS.ARRIVE.TRANS64.RED.A0TR RZ, [UR6+0x38], R23 ;  /* 0x00003817ffffc9a7 */ /* 0x0005e20008300406 */
[----:B------:R-:W-:Y:S01]  /*50a0*/  UPLOP3.LUT UP1, UPT, UPT, UPT, UPT, 0x80, 0x8 ;  /* 0x000000000008789c */ /* 0x000fe20003f2f070 */
[----:B------:R-:W-:Y:S01]  /*50b0*/  SYNCS.ARRIVE.TRANS64.RED.A1T0 RZ, [UR13], RZ ;  /* 0x000000ffffff79a7 */ /* 0x000fe2000810040d */
[----:B------:R-:W-:Y:S09]  /*50c0*/  @P3 BRA `(.L_x_92) ;  /* 0xfffffff000943947 */ /* 0x000ff2000383ffff */
[----:B------:R-:W-:-:S04]  /*50d0*/  SHF.L.U32 R3, R31, 0x1f, RZ ;  /* 0x0000001f1f037819 */ /* 0x000fc800000006ff */
[----:B------:R-:W1:Y:S02]  /*50e0*/  SYNCS.PHASECHK.TRANS64.TRYWAIT P0, [UR6+0x40], R3 ;  /* 0x00004003ff0075a7 */ /* 0x000e640008001106 */
[----:B-1----:R-:W-:Y:S05]  /*50f0*/  @!P0 BRA `(.L_x_93) ;  /* 0x0000007000188947 */ /* 0x002fea0003800000 */
.L_x_175:
[----:B------:R-:W4:Y:S02]  /*5100*/  SYNCS.PHASECHK.TRANS64.TRYWAIT P0, [UR6+0x48], R3 ;  /* 0x00004803ff0075a7 */ /* 0x000f240008001106 */
[----:B----4-:R-:W-:Y:S05]  /*5110*/  @!P0 BRA `(.L_x_94) ;  /* 0x0000007000288947 */ /* 0x010fea0003800000 */
.L_x_177:
[----:B------:R-:W4:Y:S02]  /*5120*/  SYNCS.PHASECHK.TRANS64.TRYWAIT P0, [UR6+0x50], R3 ;  /* 0x00005003ff0075a7 */ /* 0x000f240008001106 */
[----:B----4-:R-:W-:Y:S05]  /*5130*/  @!P0 BRA `(.L_x_95) ;  /* 0x0000007000388947 */ /* 0x010fea0003800000 */
.L_x_179:
[----:B-1----:R-:W-:-:S07]  /*5140*/  MOV R0, UR6 ;  /* 0x0000000600007c02 */ /* 0x002fce0008000f00 */
.L_x_96:
[----:B-1----:R-:W-:-:S04]  /*5150*/  SHF.L.U32 R3, R31, 0x1f, RZ ;  /* 0x0000001f1f037819 */ /* 0x002fc800000006ff */
[----:B------:R1:W4:Y:S03]  /*5160*/  SYNCS.PHASECHK.TRANS64.TRYWAIT P0, [R0+URZ+0x58], R3 ;  /* 0x00005803000075a7 */ /* 0x00032600080011ff */
[----:B----4-:R-:W-:Y:S05]  /*5170*/  @!P0 NANOSLEEP.SYNCS 0x989680 ;  /* 0x009896800000895d */ /* 0x010fea0003900000 */
[----:B------:R-:W4:Y:S02]  /*5180*/  @!P0 SYNCS.PHASECHK.TRANS64 P0, [R0+URZ+0x58], R3 ;  /* 0x00005803000085a7 */ /* 0x000f2400080010ff */
[----:B--2-4-:R-:W-:Y:S05]  /*5190*/  @P0 EXIT ;  /* 0x000000000000094d */ /* 0x014fea0003800000 */
[----:B------:R-:W-:Y:S05]  /*51a0*/  BRA `(.L_x_96) ;  /* 0xfffffffc00e87947 */ /* 0x000fea000383ffff */
.L_x_81:
[----:B------:R-:W-:-:S06]  /*51b0*/  UISETP.GE.AND UP1, UPT, UR10, 0x4, UPT ;  /* 0x000000040a00788c */ /* 0x000fcc000bf26270 */
[----:B------:R-:W-:-:S13]  /*51c0*/  PLOP3.LUT P0, PT, PT, PT, UP1, 0x80, 0x8 ;  /* 0x000000000008781c */ /* 0x000fda0003f0f018 */
[----:B------:R-:W-:Y:S05]  /*51d0*/  @!P0 EXIT ;  /* 0x000000000000894d */ /* 0x000fea0003800000 */
[----:B------:R-:W-:Y:S01]  /*51e0*/  BAR.SYNC.DEFER_BLOCKING 0x6, 0xa0 ;  /* 0x0182800000007b1d */ /* 0x000fe20000010000 */
[C---:B------:R-:W-:Y:S01]  /*51f0*/  IMAD.SHL.U32 R3, R185.reuse, 0x40, RZ ;  /* 0x00000040b9037824 */ /* 0x040fe200078e00ff */
[C---:B------:R-:W-:Y:S01]  /*5200*/  LOP3.LUT R189, R185.reuse, 0x60, RZ, 0xc0, !PT ;  /* 0x00000060b9bd7812 */ /* 0x040fe200078ec0ff */
[C---:B------:R-:W-:Y:S01]  /*5210*/  IMAD.SHL.U32 R172, R185.reuse, 0x8, RZ ;  /* 0x00000008b9ac7824 */ /* 0x040fe200078e00ff */
[C---:B------:R-:W-:Y:S01]  /*5220*/  LOP3.LUT R187, R185.reuse, 0x2, RZ, 0xc0, !PT ;  /* 0x00000002b9bb7812 */ /* 0x040fe200078ec0ff */
[----:B------:R-:W-:Y:S01]  /*5230*/  IMAD.U32 R79, R185, 0x10000, RZ ;  /* 0x00010000b94f7824 */ /* 0x000fe200078e00ff */
[----:B------:R-:W-:Y:S02]  /*5240*/  UMOV UR49, 0x400 ;  /* 0x0000040000317882 */ /* 0x000fe40000000000 */
[----:B------:R-:W1:Y:S01]  /*5250*/  LDC R177, c[0x0][0x370] ;  /* 0x0000dc00ffb17b82 */ /* 0x000e620000000800 */
[----:B------:R-:W-:Y:S01]  /*5260*/  ULEA UR49, UR37, UR49, 0x18 ;  /* 0x0000003125317291 */ /* 0x000fe2000f8ec0ff */
[----:B------:R-:W-:Y:S01]  /*5270*/  LOP3.LUT R5, R3, 0x180, RZ, 0xc0, !PT ;  /* 0x0000018003057812 */ /* 0x000fe200078ec0ff */
[----:B------:R-:W-:Y:S01]  /*5280*/  HFMA2 R192, -RZ, RZ, 0, 0 ;  /* 0x00000000ffc07431 */ /* 0x000fe200000001ff */
[----:B------:R-:W-:Y:S01]  /*5290*/  LOP3.LUT R79, R79, 0x600000, RZ, 0xc0, !PT ;  /* 0x006000004f4f7812 */ /* 0x000fe200078ec0ff */
[----:B------:R-:W-:Y:S01]  /*52a0*/  UIADD3 UR4, UPT, UPT, UR49, 0x8200, URZ ;  /* 0x0000820031047890 */ /* 0x000fe2000fffe0ff */
[----:B------:R-:W-:Y:S01]  /*52b0*/  LOP3.LUT R172, R5, 0x30, R172, 0xf8, !PT ;  /* 0x0000003005ac7812 */ /* 0x000fe200078ef8ac */
[----:B------:R-:W-:Y:S01]  /*52c0*/  IMAD.MOV.U32 R76, RZ, RZ, RZ ;  /* 0x000000ffff4c7224 */ /* 0x000fe200078e00ff */
[----:B------:R-:W2:Y:S01]  /*52d0*/  LDC R74, c[0x0][0xb0c] ;  /* 0x0002c300ff4a7b82 */ /* 0x000ea20000000800 */
[----:B------:R-:W-:-:S02]  /*52e0*/  LOP3.LUT R185, R185, 0x4, RZ, 0xc0, !PT ;  /* 0x00000004b9b97812 */ /* 0x000fc400078ec0ff */
[----:B------:R-:W-:Y:S02]  /*52f0*/  CS2R R182, SRZ ;  /* 0x0000000000b67805 */ /* 0x000fe4000001ff00 */
[----:B------:R-:W-:Y:S02]  /*5300*/  LOP3.LUT R172, R172, 0x1e40, R3, 0xf8, !PT ;  /* 0x00001e40acac7812 */ /* 0x000fe400078ef803 */
[----:B------:R-:W-:Y:S02]  /*5310*/  CS2R R180, SRZ ;  /* 0x0000000000b47805 */ /* 0x000fe4000001ff00 */
[----:B------:R-:W-:Y:S01]  /*5320*/  IADD3 R184, PT, PT, -R185, 0x2, RZ ;  /* 0x00000002b9b87810 */ /* 0x000fe20007ffe1ff */
[----:B------:R-:W-:Y:S01]  /*5330*/  IMAD.MOV R176, RZ, RZ, -R187 ;  /* 0x000000ffffb07224 */ /* 0x000fe200078e0abb */
[----:B------:R-:W-:Y:S01]  /*5340*/  MOV R188, UR4 ;  /* 0x0000000400bc7c02 */ /* 0x000fe20008000f00 */
[----:B------:R-:W3:Y:S01]  /*5350*/  LDC R174, c[0x0][0xb20] ;  /* 0x0002c800ffae7b82 */ /* 0x000ee20000000800 */
[----:B------:R-:W4:Y:S01]  /*5360*/  LDS R0, [UR49+0x100] ;  /* 0x00010031ff007984 */ /* 0x000f220008000800 */
[----:B------:R-:W-:Y:S01]  /*5370*/  VIADD R186, R172, UR49 ;  /* 0x00000031acba7c36 */ /* 0x000fe20008000000 */
[----:B------:R-:W1:Y:S01]  /*5380*/  LDCU.64 UR52, c[0x0][0x348] ;  /* 0x00006900ff3477ac */ /* 0x000e620008000a00 */
[----:B------:R-:W-:-:S02]  /*5390*/  IMAD.MOV R175, RZ, RZ, -R185 ;  /* 0x000000ffffaf7224 */ /* 0x000fc400078e0ab9 */
[----:B------:R-:W-:Y:S01]  /*53a0*/  VIADD R186, R186, 0x200 ;  /* 0x00000200baba7836 */ /* 0x000fe20000000000 */
[----:B------:R-:W1:Y:S01]  /*53b0*/  LDCU.64 UR38, c[0x0][0x888] ;  /* 0x00011100ff2677ac */ /* 0x000e620008000a00 */
[----:B------:R-:W1:Y:S01]  /*53c0*/  LDC R73, c[0x0][0xb30] ;  /* 0x0002cc00ff497b82 */ /* 0x000e620000000800 */
[----:B------:R-:W1:Y:S01]  /*53d0*/  LDCU.64 UR44, c[0x0][0x890] ;  /* 0x00011200ff2c77ac */ /* 0x000e620008000a00 */
[----:B------:R-:W-:-:S06]  /*53e0*/  UIADD3 UR48, UPT, UPT, UR49, 0x200, URZ ;  /* 0x0000020031307890 */ /* 0x000fcc000fffe0ff */
[----:B------:R-:W1:Y:S08]  /*53f0*/  LDC.64 R168, c[0x0][0xb10] ;  /* 0x0002c400ffa87b82 */ /* 0x000e700000000a00 */
[----:B------:R-:W1:Y:S08]  /*5400*/  LDC.64 R70, c[0x0][0xb18] ;  /* 0x0002c600ff467b82 */ /* 0x000e700000000a00 */
[----:B------:R-:W1:Y:S08]  /*5410*/  LDC.64 R68, c[0x0][0xb28] ;  /* 0x0002ca00ff447b82 */ /* 0x000e700000000a00 */
[----:B------:R-:W1:Y:S01]  /*5420*/  LDC.64 R166, c[0x0][0x8b0] ;  /* 0x00022c00ffa67b82 */ /* 0x000e620000000a00 */
[----:B----4-:R-:W-:-:S07]  /*5430*/  IMAD.IADD R79, R0, 0x1, R79 ;  /* 0x00000001004f7824 */ /* 0x010fce00078e024f */
[----:B------:R-:W4:Y:S08]  /*5440*/  LDC.64 R164, c[0x0][0x8a8] ;  /* 0x00022a00ffa47b82 */ /* 0x000f300000000a00 */
[----:B--23--:R-:W1:Y:S02]  /*5450*/  LDC R178, c[0x0][0x374] ;  /* 0x0000dd00ffb27b82 */ /* 0x00ce640000000800 */
.L_x_141:
[----:B------:R-:W-:Y:S02]  /*5460*/  LEA R0, R192, UR49, 0x3 ;  /* 0x00000031c0007c11 */ /* 0x000fe4000f8e18ff */
[----:B------:R-:W-:Y:S02]  /*5470*/  SHF.L.U32 R3, R182, 0x1f, RZ ;  /* 0x0000001fb6037819 */ /* 0x000fe400000006ff */
[----:B-1----:R-:W-:Y:S02]  /*5480*/  LEA R16, R192, UR49, 0x4 ;  /* 0x00000031c0107c11 */ /* 0x002fe4000f8e20ff */
[----:B------:R-:W2:Y:S02]  /*5490*/  SYNCS.PHASECHK.TRANS64.TRYWAIT P0, [R0+URZ+0x70], R3 ;  /* 0x00007003000075a7 */ /* 0x000ea400080011ff */
[----:B--2---:R-:W-:Y:S05]  /*54a0*/  @!P0 BRA `(.L_x_97) ;  /* 0x0000006c00748947 */ /* 0x004fea0003800000 */
.L_x_180:
[----:B------:R-:W3:Y:S01]  /*54b0*/  LDC.64 R12, c[0x0][0xb10] ;  /* 0x0002c400ff0c7b82 */ /* 0x000ee20000000a00 */
[----:B------:R-:W4:Y:S01]  /*54c0*/  LDS.128 R16, [R16+0xe0] ;  /* 0x0000e00010107984 */ /* 0x000f220000000c00 */
[----:B-1----:R-:W-:Y:S01]  /*54d0*/  ISETP.NE.AND P1, PT, R73, 0x1, PT ;  /* 0x000000014900780c */ /* 0x002fe20003f25270 */
[----:B--2---:R-:W-:Y:S01]  /*54e0*/  VIADD R0, R0, 0x80 ;  /* 0x0000008000007836 */ /* 0x004fe20000000000 */
[----:B------:R-:W-:Y:S04]  /*54f0*/  ISETP.GE.AND P0, PT, R72, 0x1, PT ;  /* 0x000000014800780c */ /* 0x000fe80003f06270 */
[----:B------:R-:W1:Y:S01]  /*5500*/  LDC.64 R10, c[0x0][0xb18] ;  /* 0x0002c600ff0a7b82 */ /* 0x000e620000000a00 */
[----:B------:R-:W-:Y:S01]  /*5510*/  PRMT R0, RZ, 0x654, R0 ;  /* 0x00000654ff007816 */ /* 0x000fe20000000000 */
[----:B------:R-:W-:Y:S01]  /*5520*/  @!PT LDS RZ, [RZ] ;  /* 0x00000000fffff984 */ /* 0x000fe20000000800 */
[----:B------:R-:W-:Y:S01]  /*5530*/  @!PT LDS RZ, [RZ] ;  /* 0x00000000fffff984 */ /* 0x000fe20000000800 */
[----:B------:R-:W-:Y:S01]  /*5540*/  @!PT LDS RZ, [RZ] ;  /* 0x00000000fffff984 */ /* 0x000fe20000000800 */
[----:B------:R-:W-:Y:S01]  /*5550*/  @!PT LDS RZ, [RZ] ;  /* 0x00000000fffff984 */ /* 0x000fe20000000800 */
[----:B------:R2:W-:Y:S06]  /*5560*/  MEMBAR.ALL.CTA ;  /* 0x0000000000007992 */ /* 0x0005ec0000008000 */
[----:B--2---:R-:W2:Y:S01]  /*5570*/  FENCE.VIEW.ASYNC.S ;  /* 0x00000000000073c6 */ /* 0x004ea20000000000 */
[----:B------:R-:W1:Y:S08]  /*5580*/  @!P1 LDC R14, c[0x0][0xb20] ;  /* 0x0002c800ff0e9b82 */ /* 0x000e700000000800 */
[----:B------:R-:W1:Y:S01]  /*5590*/  @!P1 LDC R9, c[0x0][0xb0c] ;  /* 0x0002c300ff099b82 */ /* 0x000e620000000800 */
[----:B--2---:R2:W-:Y:S01]  /*55a0*/  SYNCS.ARRIVE.TRANS64.RED.A1T0 RZ, [R0+URZ], RZ ;  /* 0x000000ff00ff79a7 */ /* 0x0045e200081004ff */
[----:B----4-:R-:W-:Y:S04]  /*55b0*/  LOP3.LUT P4, RZ, R18, 0x1, RZ, 0xc0, !PT ;  /* 0x0000000112ff7812 */ /* 0x010fe8000788c0ff */
[----:B------:R-:W-:Y:S09]  /*55c0*/  P2R R190, PR, RZ, 0x10 ;  /* 0x00000010ffbe7803 */ /* 0x000ff20000000000 */
[----:B------:R-:W-:Y:S02]  /*55d0*/  @P4 MOV R77, R16 ;  /* 0x00000010004d4202 */ /* 0x000fe40000000f00 */
[----:B------:R-:W-:Y:S01]  /*55e0*/  @P4 LOP3.LUT R75, R17, 0xffff, RZ, 0xc0, !PT ;  /* 0x0000ffff114b4812 */ /* 0x000fe200078ec0ff */
[----:B--23--:R-:W-:Y:S06]  /*55f0*/  @!P0 BRA `(.L_x_98) ;  /* 0x0000000000a48947 */ /* 0x00cfec0003800000 */
[----:B------:R-:W-:Y:S01]  /*5600*/  IMAD.HI.U32 R23, R178, R71, RZ ;  /* 0x00000047b2177227 */ /* 0x000fe200078e00ff */
[----:B------:R-:W-:Y:S02]  /*5610*/  ISETP.NE.AND P0, PT, R70, 0x1, PT ;  /* 0x000000014600780c */ /* 0x000fe40003f05270 */
[----:B------:R-:W-:Y:S01]  /*5620*/  ISETP.NE.AND P2, PT, R72, 0x1, PT ;  /* 0x000000014800780c */ /* 0x000fe20003f45270 */
[----:B------:R-:W-:Y:S01]  /*5630*/  IMAD.HI.U32 R22, R177, R168, RZ ;  /* 0x000000a8b1167227 */ /* 0x000fe200078e00ff */
[----:B------:R-:W-:Y:S02]  /*5640*/  SHF.R.U32.HI R23, RZ, R174, R23 ;  /* 0x000000aeff177219 */ /* 0x000fe40000011617 */
[----:B------:R-:W-:Y:S01]  /*5650*/  ISETP.NE.AND P3, PT, R74, 0x1, PT ;  /* 0x000000014a00780c */ /* 0x000fe20003f65270 */
[----:B------:R-:W-:Y:S01]  /*5660*/  IMAD.HI.U32 R26, R77, R168, RZ ;  /* 0x000000a84d1a7227 */ /* 0x000fe200078e00ff */
[----:B------:R-:W-:Y:S02]  /*5670*/  SHF.R.U32.HI R22, RZ, R169, R22 ;  /* 0x000000a9ff167219 */ /* 0x000fe40000011616 */
[----:B------:R-:W-:Y:S01]  /*5680*/  SEL R3, R178, R23, !P0 ;  /* 0x00000017b2037207 */ /* 0x000fe20004000000 */
[----:B------:R-:W-:Y:S01]  /*5690*/  IMAD.HI.U32 R23, R75, R71, RZ ;  /* 0x000000474b177227 */ /* 0x000fe200078e00ff */
[----:B------:R-:W-:Y:S02]  /*56a0*/  SEL R7, R177, R22, !P3 ;  /* 0x00000016b1077207 */ /* 0x000fe40005800000 */
[----:B------:R-:W-:Y:S01]  /*56b0*/  SHF.R.U32.HI R26, RZ, R169, R26 ;  /* 0x000000a9ff1a7219 */ /* 0x000fe2000001161a */
[-C--:B------:R-:W-:Y:S04]  /*56c0*/  IMAD.HI.U32 R22, R3, R68.reuse, RZ ;  /* 0x0000004403167227 */ /* 0x080fe800078e00ff */
[----:B------:R-:W-:Y:S01]  /*56d0*/  IMAD.HI.U32 R24, R7, R68, RZ ;  /* 0x0000004407187227 */ /* 0x000fe200078e00ff */
[-C--:B------:R-:W-:Y:S02]  /*56e0*/  @P2 SHF.R.U32.HI R3, RZ, R69.reuse, R22 ;  /* 0x00000045ff032219 */ /* 0x080fe40000011616 */
[----:B------:R-:W-:Y:S02]  /*56f0*/  SHF.R.U32.HI R22, RZ, R174, R23 ;  /* 0x000000aeff167219 */ /* 0x000fe40000011617 */
[----:B------:R-:W-:Y:S01]  /*5700*/  @P2 SHF.R.U32.HI R7, RZ, R69, R24 ;  /* 0x00000045ff072219 */ /* 0x000fe20000011618 */
[C---:B------:R-:W-:Y:S01]  /*5710*/  IMAD R2, R72.reuse, R3, RZ ;  /* 0x0000000348027224 */ /* 0x040fe200078e02ff */
[----:B------:R-:W-:Y:S02]  /*5720*/  SEL R5, R75, R22, !P0 ;  /* 0x000000164b057207 */ /* 0x000fe40004000000 */
[----:B------:R-:W-:Y:S01]  /*5730*/  SEL R3, R77, R26, !P3 ;  /* 0x0000001a4d037207 */ /* 0x000fe20005800000 */
[----:B------:R-:W-:Y:S01]  /*5740*/  IMAD R4, R72, R7, RZ ;  /* 0x0000000748047224 */ /* 0x000fe200078e02ff */
[C---:B------:R-:W-:Y:S01]  /*5750*/  ISETP.GE.AND P0, PT, R5.reuse, R2, PT ;  /* 0x000000020500720c */ /* 0x040fe20003f06270 */
[----:B------:R-:W-:Y:S03]  /*5760*/  IMAD.HI.U32 R6, R5, R68, RZ ;  /* 0x0000004405067227 */ /* 0x000fe600078e00ff */
[----:B------:R-:W-:Y:S01]  /*5770*/  ISETP.GE.OR P0, PT, R3, R4, P0 ;  /* 0x000000040300720c */ /* 0x000fe20000706670 */
[----:B------:R-:W-:Y:S01]  /*5780*/  IMAD.MOV R4, RZ, RZ, -R3 ;  /* 0x000000ffff047224 */ /* 0x000fe200078e0a03 */
[-C--:B------:R-:W-:Y:S03]  /*5790*/  SHF.R.U32.HI R6, RZ, R69.reuse, R6 ;  /* 0x00000045ff067219 */ /* 0x080fe60000011606 */
[----:B------:R-:W-:Y:S01]  /*57a0*/  IMAD R77, R74, R4, R77 ;  /* 0x000000044a4d7224 */ /* 0x000fe200078e024d */
[----:B------:R-:W-:Y:S05]  /*57b0*/  SEL R15, R5, R6, !P2 ;  /* 0x00000006050f7207 */ /* 0x000fea0005000000 */
[----:B------:R-:W-:Y:S02]  /*57c0*/  IMAD.MOV R6, RZ, RZ, -R15 ;  /* 0x000000ffff067224 */ /* 0x000fe400078e0a0f */
[C---:B------:R-:W-:Y:S04]  /*57d0*/  @!P0 IMAD.HI.U32 R2, R3.reuse, R68, RZ ;  /* 0x0000004403028227 */ /* 0x040fe800078e00ff */
[----:B------:R-:W-:Y:S01]  /*57e0*/  IMAD R6, R72, R6, R5 ;  /* 0x0000000648067224 */ /* 0x000fe200078e0205 */
[----:B------:R-:W-:Y:S04]  /*57f0*/  @!P0 SHF.R.U32.HI R2, RZ, R69, R2 ;  /* 0x00000045ff028219 */ /* 0x000fe80000011602 */
[----:B------:R-:W-:Y:S02]  /*5800*/  @!P0 SEL R0, R3, R2, !P2 ;  /* 0x0000000203008207 */ /* 0x000fe40005000000 */
[----:B------:R-:W-:Y:S02]  /*5810*/  IADD3 R2, PT, PT, -R5, RZ, RZ ;  /* 0x000000ff05027210 */ /* 0x000fe40007ffe1ff */
[----:B------:R-:W-:Y:S01]  /*5820*/  @!P0 IADD3 R8, PT, PT, R15, -R0, RZ ;  /* 0x800000000f088210 */ /* 0x000fe20007ffe0ff */
[----:B------:R-:W-:Y:S02]  /*5830*/  @!P0 IMAD R0, R7, R6, R0 ;  /* 0x0000000607008224 */ /* 0x000fe400078e0200 */
[----:B------:R-:W-:Y:S02]  /*5840*/  IMAD R75, R70, R2, R75 ;  /* 0x00000002464b7224 */ /* 0x000fe400078e024b */
[----:B------:R-:W-:Y:S02]  /*5850*/  @!P0 IMAD R5, R8, R72, R3 ;  /* 0x0000004808058224 */ /* 0x000fe400078e0203 */
[----:B------:R-:W-:Y:S04]  /*5860*/  @!P0 IMAD.MOV.U32 R3, RZ, RZ, R0 ;  /* 0x000000ffff038224 */ /* 0x000fe800078e0000 */
[----:B------:R-:W-:Y:S02]  /*5870*/  IMAD R77, R3, R74, R77 ;  /* 0x0000004a034d7224 */ /* 0x000fe400078e024d */
[----:B------:R-:W-:Y:S07]  /*5880*/  IMAD R75, R5, R70, R75 ;  /* 0x00000046054b7224 */ /* 0x000fee00078e024b */
.L_x_98:
[----:B-1----:R-:W-:Y:S01]  /*5890*/  @!P1 ISETP.NE.AND P0, PT, R10, 0x1, PT ;  /* 0x000000010a00980c */ /* 0x002fe20003f05270 */
[----:B------:R-:W-:Y:S01]  /*58a0*/  @!P1 IMAD.HI.U32 R0, R77, R12, RZ ;  /* 0x0000000c4d009227 */ /* 0x000fe200078e00ff */
[----:B------:R-:W-:Y:S01]  /*58b0*/  @!P1 ISETP.NE.AND P2, PT, R9, 0x1, PT ;  /* 0x000000010900980c */ /* 0x000fe20003f45270 */
[----:B------:R-:W-:Y:S01]  /*58c0*/  ULOP3.LUT UP0, URZ, UR48, 0x1b0, URZ, 0xc0, !UPT ;  /* 0x000001b030ff7892 */ /* 0x000fe2000f80c0ff */
[----:B------:R-:W-:Y:S01]  /*58d0*/  R2UR UR42, R21 ;  /* 0x00000000152a72ca */ /* 0x000fe200000e0000 */
[----:B------:R-:W-:Y:S01]  /*58e0*/  @!P1 IMAD.HI.U32 R3, R75, R11, RZ ;  /* 0x0000000b4b039227 */ /* 0x000fe200078e00ff */
[----:B------:R-:W-:Y:S02]  /*58f0*/  @!P1 SHF.R.U32.HI R0, RZ, R13, R0 ;  /* 0x0000000dff009219 */ /* 0x000fe40000011600 */
[----:B------:R-:W-:Y:S01]  /*5900*/  R2UR UR41, R20 ;  /* 0x00000000142972ca */ /* 0x000fe200000e0000 */
[----:B------:R-:W-:Y:S01]  /*5910*/  VIADD R192, R192, 0x1 ;  /* 0x00000001c0c07836 */ /* 0x000fe20000000000 */
[----:B------:R-:W-:Y:S02]  /*5920*/  @!P1 SHF.R.U32.HI R2, RZ, R14, R3 ;  /* 0x0000000eff029219 */ /* 0x000fe40000011603 */
[----:B------:R-:W-:Y:S02]  /*5930*/  @!P1 SEL R3, R77, R0, !P2 ;  /* 0x000000004d039207 */ /* 0x000fe40005000000 */
[----:B------:R-:W-:Y:S02]  /*5940*/  @!P1 SEL R2, R75, R2, !P0 ;  /* 0x000000024b029207 */ /* 0x000fe40004000000 */
[----:B------:R-:W-:Y:S01]  /*5950*/  @P4 SHF.R.U32.HI R179, RZ, 0x10, R17 ;  /* 0x00000010ffb34819 */ /* 0x000fe20000011611 */
[----:B------:R-:W-:Y:S02]  /*5960*/  USHF.L.U32 UR42, UR42, 0x7, URZ ;  /* 0x000000072a2a7899 */ /* 0x000fe400080006ff */
[----:B------:R-:W-:Y:S02]  /*5970*/  @!P1 IMAD.IADD R0, R2, 0x1, -R3 ;  /* 0x0000000102009824 */ /* 0x000fe400078e0a03 */
[----:B------:R-:W-:Y:S01]  /*5980*/  @!P1 IMAD.IADD R2, R3, 0x1, -R2 ;  /* 0x0000000103029824 */ /* 0x000fe200078e0a02 */
[----:B------:R-:W-:Y:S01]  /*5990*/  USHF.L.U32 UR41, UR41, 0x8, URZ ;  /* 0x0000000829297899 */ /* 0x000fe200080006ff */
[----:B------:R-:W-:Y:S02]  /*59a0*/  @!P1 IMAD R77, R0, R9, R77 ;  /* 0x00000009004d9224 */ /* 0x000fe400078e024d */
[----:B------:R-:W-:Y:S01]  /*59b0*/  @!P1 IMAD R75, R2, R10, R75 ;  /* 0x0000000a024b9224 */ /* 0x000fe200078e024b */
[----:B------:R-:W-:Y:S08]  /*59c0*/  BRA.U !UP0, `(.L_x_99) ;  /* 0x0000000108407547 */ /* 0x000ff0000b800000 */
[----:B------:R-:W1:Y:S01]  /*59d0*/  LDCU.64 UR8, c[0x4][0x88] ;  /* 0x01001100ff0877ac */ /* 0x000e620008000a00 */
[----:B------:R-:W-:Y:S01]  /*59e0*/  MOV R3, 0x0 ;  /* 0x0000000000037802 */ /* 0x000fe20000000f00 */
[----:B------:R-:W-:Y:S02]  /*59f0*/  HFMA2 R12, -RZ, RZ, 0, 5.9604644775390625e-08 ;  /* 0x00000001ff0c7431 */ /* 0x000fe400000001ff */
[----:B------:R-:W-:Y:S02]  /*5a00*/  IMAD.MOV.U32 R8, RZ, RZ, 0x70 ;  /* 0x00000070ff087424 */ /* 0x000fe400078e00ff */
[----:B------:R-:W-:Y:S01]  /*5a10*/  IMAD.MOV.U32 R13, RZ, RZ, RZ ;  /* 0x000000ffff0d7224 */ /* 0x000fe200078e00ff */
[----:B------:R-:W2:Y:S01]  /*5a20*/  LDCU.64 UR6, c[0x4][0x90] ;  /* 0x01001200ff0677ac */ /* 0x000ea20008000a00 */
[----:B------:R-:W3:Y:S01]  /*5a30*/  LDC.64 R2, c[0x4][R3] ;  /* 0x0100000003027b82 */ /* 0x000ee20000000a00 */
[----:B------:R-:W4:Y:S01]  /*5a40*/  LDCU.64 UR4, c[0x4][0x8] ;  /* 0x01000100ff0477ac */ /* 0x000f220008000a00 */
[----:B-1----:R-:W-:Y:S01]  /*5a50*/  MOV R5, UR9 ;  /* 0x0000000900057c02 */ /* 0x002fe20008000f00 */
[----:B------:R-:W-:Y:S01]  /*5a60*/  IMAD.U32 R4, RZ, RZ, UR8 ;  /* 0x00000008ff047e24 */ /* 0x000fe2000f8e00ff */
[----:B--2---:R-:W-:Y:S01]  /*5a70*/  MOV R7, UR7 ;  /* 0x0000000700077c02 */ /* 0x004fe20008000f00 */
[----:B------:R-:W-:Y:S01]  /*5a80*/  IMAD.U32 R6, RZ, RZ, UR6 ;  /* 0x00000006ff067e24 */ /* 0x000fe2000f8e00ff */
[----:B----4-:R-:W-:Y:S01]  /*5a90*/  MOV R11, UR5 ;  /* 0x00000005000b7c02 */ /* 0x010fe20008000f00 */
[----:B------:R-:W-:Y:S02]  /*5aa0*/  IMAD.U32 R10, RZ, RZ, UR4 ;  /* 0x00000004ff0a7e24 */ /* 0x000fe4000f8e00ff */
[----:B------:R-:W-:Y:S07]  /*5ab0*/  LEPC R20, `(.L_x_99) ;  /* 0x000000001014794e */ /* 0x000fee0000000000 */
[----:B---3-5:R-:W-:Y:S05]  /*5ac0*/  CALL.ABS.NOINC R2 ;  /* 0x0000000002007343 */ /* 0x028fea0003c00000 */
.L_x_99:
[----:B------:R-:W-:Y:S01]  /*5ad0*/  LOP3.LUT P0, RZ, R188, 0x1b0, RZ, 0xc0, !PT ;  /* 0x000001b0bcff7812 */ /* 0x000fe2000780c0ff */
[----:B------:R-:W-:Y:S11]  /*5ae0*/  BSSY.RECONVERGENT B6, `(.L_x_100) ;  /* 0x0000013000067945 */ /* 0x000ff60003800200 */
[----:B------:R-:W-:Y:S01]  /*5af0*/  @!UPT UIADD3 URZ, UPT, UPT, URZ, URZ, URZ ;  /* 0x000000fffffff290 */ /* 0x000fe2000fffe0ff */
[----:B------:R-:W-:Y:S05]  /*5b00*/  @!P0 BRA `(.L_x_101) ;  /* 0x0000000000408947 */ /* 0x000fea0003800000 */
        /* <DEDUP_REMOVED lines=16> */
.L_x_101:
[----:B------:R-:W-:Y:S05]  /*5c10*/  BSYNC.RECONVERGENT B6 ;  /* 0x0000000000067941 */ /* 0x000fea0003800200 */
.L_x_100:
[----:B------:R-:W-:Y:S01]  /*5c20*/  ISETP.NE.U32.AND P4, PT, R166, RZ, PT ;  /* 0x000000ffa600720c */ /* 0x000fe20003f85070 */
[----:B------:R-:W-:Y:S01]  /*5c30*/  UISETP.NE.AND UP2, UPT, UR50, URZ, UPT ;  /* 0x000000ff3200728c */ /* 0x000fe2000bf45270 */
[----:B------:R-:W-:Y:S01]  /*5c40*/  ISETP.NE.U32.AND P2, PT, RZ, UR38, PT ;  /* 0x00000026ff007c0c */ /* 0x000fe2000bf45070 */
[----:B------:R-:W-:Y:S01]  /*5c50*/  UISETP.NE.U32.AND UP1, UPT, UR44, URZ, UPT ;  /* 0x000000ff2c00728c */ /* 0x000fe2000bf25070 */
[----:B------:R-:W-:Y:S01]  /*5c60*/  ISETP.NE.AND.EX P4, PT, R167, RZ, PT, P4 ;  /* 0x000000ffa700720c */ /* 0x000fe20003f85340 */
[----:B------:R-:W-:Y:S01]  /*5c70*/  UPLOP3.LUT UP0, UPT, UPT, UPT, UPT, 0x40, 0x4 ;  /* 0x000000000004789c */ /* 0x000fe20003f0e870 */
[----:B------:R-:W-:Y:S01]  /*5c80*/  ISETP.NE.AND.EX P2, PT, RZ, UR39, PT, P2 ;  /* 0x00000027ff007c0c */ /* 0x000fe2000bf45320 */
[----:B------:R-:W-:Y:S01]  /*5c90*/  UISETP.NE.AND.EX UP1, UPT, UR45, URZ, UPT, UP1 ;  /* 0x000000ff2d00728c */ /* 0x000fe2000bf25310 */
[----:B------:R-:W-:Y:S04]  /*5ca0*/  PLOP3.LUT P1, PT, PT, PT, UP2, 0x80, 0x8 ;  /* 0x000000000008781c */ /* 0x000fe80003f2f028 */
[----:B------:R-:W-:Y:S06]  /*5cb0*/  @UP2 UPLOP3.LUT UP0, UPT, UPT, UPT, UP1, 0x80, 0x8 ;  /* 0x000000000008289c */ /* 0x000fec0003f0f010 */
[----:B------:R-:W-:Y:S01]  /*5cc0*/  PLOP3.LUT P0, PT, PT, PT, UP0, 0x80, 0x8 ;  /* 0x000000000008781c */ /* 0x000fe20003f0f008 */
[----:B------:R-:W-:Y:S01]  /*5cd0*/  @!UPT UIADD3 URZ, UPT, UPT, URZ, URZ, URZ ;  /* 0x000000fffffff290 */ /* 0x000fe2000fffe0ff */
[----:B------:R-:W-:Y:S11]  /*5ce0*/  BRA.U !UP1, `(.L_x_102) ;  /* 0x0000000109387547 */ /* 0x000ff6000b800000 */
[----:B------:R-:W-:Y:S01]  /*5cf0*/  UISETP.NE.U32.AND UP0, UPT, UR38, URZ, UPT ;  /* 0x000000ff2600728c */ /* 0x000fe2000bf05070 */
[----:B------:R-:W-:Y:S02]  /*5d00*/  HFMA2 R0, -RZ, RZ, 0, 5.9604644775390625e-08 ;  /* 0x00000001ff007431 */ /* 0x000fe400000001ff */
[----:B------:R-:W-:Y:S01]  /*5d10*/  IMAD.MOV.U32 R171, RZ, RZ, 0x1 ;  /* 0x00000001ffab7424 */ /* 0x000fe200078e00ff */
[----:B------:R-:W-:Y:S06]  /*5d20*/  UISETP.NE.AND.EX UP0, UPT, UR39, URZ, UPT, UP0 ;  /* 0x000000ff2700728c */ /* 0x000fec000bf05300 */
[----:B------:R-:W-:Y:S05]  /*5d30*/  PLOP3.LUT P3, PT, PT, PT, UP0, 0x80, 0x8 ;  /* 0x000000000008781c */ /* 0x000fea0003f6f008 */
[----:B------:R-:W1:Y:S01]  /*5d40*/  @UP0 LDCU.64 UR6, c[0x0][0x888] ;  /* 0x00011100ff0607ac */ /* 0x000e620008000a00 */
[----:B------:R-:W-:Y:S07]  /*5d50*/  @UP0 UIMAD UR4, UR36, UR44, URZ ;  /* 0x0000002c240402a4 */ /* 0x000fee000f8e02ff */
[----:B------:R-:W-:Y:S01]  /*5d60*/  @!P3 PRMT R171, R0, 0x7610, R171 ;  /* 0x0000761000abb816 */ /* 0x000fe200000000ab */
[----:B-1----:R-:W-:Y:S03]  /*5d70*/  @UP0 UIMAD.WIDE UR6, UR4, 0x4, UR6 ;  /* 0x00000004040608a5 */ /* 0x002fe6000f8e0206 */
[----:B------:R-:W1:Y:S03]  /*5d80*/  @!UP0 LDCU UR4, c[0x0][0x880] ;  /* 0x00011000ff0487ac */ /* 0x000e660008000800 */
[----:B------:R-:W-:Y:S01]  /*5d90*/  IMAD.U32 R2, RZ, RZ, UR6 ;  /* 0x00000006ff027e24 */ /* 0x000fe2000f8e00ff */
[----:B------:R-:W-:Y:S05]  /*5da0*/  MOV R3, UR7 ;  /* 0x0000000700037c02 */ /* 0x000fea0008000f00 */
[----:B-----5:R2:W5:Y:S02]  /*5db0*/  @P3 LDG.E R81, desc[UR46][R2.64] ;  /* 0x0000002e02513981 */ /* 0x020564000c1e1900 */
[----:B-12---:R-:W-:Y:S02]  /*5dc0*/  @!P3 IMAD.U32 R81, RZ, RZ, UR4 ;  /* 0x00000004ff51be24 */ /* 0x006fe4000f8e00ff */
.L_x_102:
[----:B------:R-:W-:Y:S05]  /*5dd0*/  @!P4 BRA `(.L_x_103) ;  /* 0x000000000020c947 */ /* 0x000fea0003800000 */
[----:B------:R-:W-:Y:S04]  /*5de0*/  ISETP.NE.U32.AND P3, PT, R164, RZ, PT ;  /* 0x000000ffa400720c */ /* 0x000fe80003f65070 */
[----:B------:R-:W-:Y:S11]  /*5df0*/  ISETP.NE.AND.EX P3, PT, R165, RZ, PT, P3 ;  /* 0x000000ffa500720c */ /* 0x000ff60003f65330 */
[----:B------:R-:W-:Y:S02]  /*5e00*/  @!UPT UIADD3 URZ, UPT, UPT, URZ, URZ, URZ ;  /* 0x000000fffffff290 */ /* 0x000fe4000fffe0ff */
[----:B------:R-:W1:Y:S01]  /*5e10*/  @P3 LDC.64 R2, c[0x0][0x8a8] ;  /* 0x00022a00ff023b82 */ /* 0x000e620000000a00 */
[----:B------:R-:W-:Y:S04]  /*5e20*/  @P3 IMAD R0, R166, UR36, RZ ;  /* 0x00000024a6003c24 */ /* 0x000fe8000f8e02ff */
[----:B-1----:R-:W-:Y:S05]  /*5e30*/  @P3 IMAD.WIDE R2, R0, 0x4, R2 ;  /* 0x0000000400023825 */ /* 0x002fea00078e0202 */
[----:B-----5:R1:W5:Y:S02]  /*5e40*/  @P3 LDG.E R78, desc[UR46][R2.64] ;  /* 0x0000002e024e3981 */ /* 0x020364000c1e1900 */
[----:B-1----:R-:W2:Y:S02]  /*5e50*/  @!P3 LDC R78, c[0x0][0x8a0] ;  /* 0x00022800ff4ebb82 */ /* 0x002ea40000000800 */
.L_x_103:
[----:B-----5:R-:W-:Y:S01]  /*5e60*/  FSETP.NEU.AND P4, PT, R81, RZ, PT ;  /* 0x000000ff5100720b */ /* 0x020fe20003f8d000 */
[----:B------:R-:W-:Y:S01]  /*5e70*/  BSSY B1, `(.L_x_104) ;  /* 0x0000047000017945 */ /* 0x000fe20003800000 */
[----:B------:R-:W-:Y:S01]  /*5e80*/  SEL R5, RZ, 0xffffffff, P2 ;  /* 0xffffffffff057807 */ /* 0x000fe20001000000 */
[----:B------:R-:W-:Y:S01]  /*5e90*/  IMAD.MOV.U32 R196, RZ, RZ, 0x1 ;  /* 0x00000001ffc47424 */ /* 0x000fe200078e00ff */
[----:B------:R-:W-:Y:S01]  /*5ea0*/  LOP3.LUT P3, RZ, R171, 0xff, RZ, 0xc0, !PT ;  /* 0x000000ffabff7812 */ /* 0x000fe2000786c0ff */
[C---:B------:R-:W-:Y:S01]  /*5eb0*/  IMAD R80, R76.reuse, 0x100, R79 ;  /* 0x000001004c507824 */ /* 0x040fe200078e024f */
[----:B------:R-:W-:Y:S02]  /*5ec0*/  @P1 SEL R0, RZ, 0xffffffff, P4 ;  /* 0xffffffffff001807 */ /* 0x000fe40002000000 */
[----:B------:R-:W-:Y:S02]  /*5ed0*/  CS2R R162, SRZ ;  /* 0x0000000000a27805 */ /* 0x000fe4000001ff00 */
[----:B------:R-:W-:Y:S02]  /*5ee0*/  LEA R3, R181, UR49, 0x3 ;  /* 0x00000031b5037c11 */ /* 0x000fe4000f8e18ff */
[----:B------:R-:W-:Y:S02]  /*5ef0*/  CS2R R160, SRZ ;  /* 0x0000000000a07805 */ /* 0x000fe4000001ff00 */
[----:B------:R-:W-:Y:S02]  /*5f00*/  @P0 SEL R0, R5, R0, !P3 ;  /* 0x0000000005000207 */ /* 0x000fe40005800000 */
[----:B------:R-:W-:Y:S02]  /*5f10*/  CS2R R158, SRZ ;  /* 0x00000000009e7805 */ /* 0x000fe4000001ff00 */
[----:B------:R-:W-:Y:S02]  /*5f20*/  LEA R191, R76, UR49, 0x3 ;  /* 0x000000314cbf7c11 */ /* 0x000fe4000f8e18ff */
[----:B------:R-:W-:Y:S02]  /*5f30*/  CS2R R156, SRZ ;  /* 0x00000000009c7805 */ /* 0x000fe4000001ff00 */
[----:B------:R-:W-:Y:S02]  /*5f40*/  @P1 LOP3.LUT R0, R0, 0x1, RZ, 0xc0, !PT ;  /* 0x0000000100001812 */ /* 0x000fe400078ec0ff */
[----:B------:R-:W-:Y:S02]  /*5f50*/  CS2R R154, SRZ ;  /* 0x00000000009a7805 */ /* 0x000fe4000001ff00 */
[----:B------:R-:W-:Y:S02]  /*5f60*/  SHF.L.U32 R2, R183, 0x1f, RZ ;  /* 0x0000001fb7027819 */ /* 0x000fe400000006ff */
[----:B------:R-:W-:Y:S02]  /*5f70*/  CS2R R152, SRZ ;  /* 0x0000000000987805 */ /* 0x000fe4000001ff00 */
[----:B------:R-:W-:Y:S02]  /*5f80*/  ISETP.NE.U32.OR P6, PT, R0, 0x1, !P1 ;  /* 0x000000010000780c */ /* 0x000fe40004fc5470 */
[----:B------:R-:W-:Y:S02]  /*5f90*/  CS2R R150, SRZ ;  /* 0x0000000000967805 */ /* 0x000fe4000001ff00 */
[----:B------:R-:W-:Y:S02]  /*5fa0*/  PLOP3.LUT P2, PT, PT, PT, UP1, 0x80, 0x8 ;  /* 0x000000000008781c */ /* 0x000fe40003f4f018 */
[----:B------:R-:W-:Y:S02]  /*5fb0*/  CS2R R148, SRZ ;  /* 0x0000000000947805 */ /* 0x000fe4000001ff00 */
[----:B------:R-:W-:Y:S02]  /*5fc0*/  SEL R0, RZ, 0xffffffff, P4 ;  /* 0xffffffffff007807 */ /* 0x000fe40002000000 */
[----:B------:R-:W-:Y:S03]  /*5fd0*/  P2R R204, PR, RZ, 0x40 ;  /* 0x00000040ffcc7803 */ /* 0x000fe60000000000 */
[----:B------:R-:W-:Y:S04]  /*5fe0*/  @P6 SHF.L.U32 R4, R180, 0x1f, RZ ;  /* 0x0000001fb4046819 */ /* 0x000fe800000006ff */
[----:B------:R-:W-:Y:S01]  /*5ff0*/  @P2 SEL R0, R5, R0, !P3 ;  /* 0x0000000005002207 */ /* 0x000fe20005800000 */
[----:B------:R-:W1:Y:S03]  /*6000*/  @P6 SYNCS.PHASECHK.TRANS64.TRYWAIT P1, [R3+URZ+0x20], R4 ;  /* 0x00002004030065a7 */ /* 0x000e6600080211ff */
[----:B------:R-:W-:Y:S04]  /*6010*/  LOP3.LUT R0, R0, 0x1, RZ, 0xc0, !PT ;  /* 0x0000000100007812 */ /* 0x000fe800078ec0ff */
[----:B------:R-:W-:Y:S04]  /*6020*/  ISETP.NE.U32.AND P5, PT, R0, 0x1, PT ;  /* 0x000000010000780c */ /* 0x000fe80003fa5070 */
[----:B------:R-:W-:Y:S01]  /*6030*/  P2R R197, PR, RZ, 0x20 ;  /* 0x00000020ffc57803 */ /* 0x000fe20000000000 */
[----:B------:R3:W4:Y:S01]  /*6040*/  SYNCS.PHASECHK.TRANS64.TRYWAIT P0, [R191+URZ+0x90], R2 ;  /* 0x00009002bf0075a7 */ /* 0x00072200080011ff */
[----:B-1----:R-:W-:Y:S01]  /*6050*/  @P6 SEL R196, RZ, 0x1, !P1 ;  /* 0x00000001ffc46807 */ /* 0x002fe20004800000 */
[----:B---3--:R-:W-:Y:S06]  /*6060*/  @!P6 BRA `(.L_x_105) ;  /* 0x00000000009ce947 */ /* 0x008fec0003800000 */
[----:B------:R-:W-:Y:S01]  /*6070*/  @P5 IMAD R6, R181, 0x2000, R186 ;  /* 0x00002000b5065824 */ /* 0x000fe200078e02ba */
[----:B------:R-:W-:Y:S01]  /*6080*/  ISETP.NE.AND P1, PT, R196, RZ, PT ;  /* 0x000000ffc400720c */ /* 0x000fe20003f25270 */
[----:B------:R-:W-:Y:S01]  /*6090*/  BSSY B0, `(.L_x_106) ;  /* 0x0000010000007945 */ /* 0x000fe20003800000 */
[----:B------:R-:W-:Y:S01]  /*60a0*/  CS2R R150, SRZ ;  /* 0x0000000000967805 */ /* 0x000fe2000001ff00 */
[--C-:B------:R-:W-:Y:S01]  /*60b0*/  @P5 IMAD R7, R187, -0x10, R6.reuse ;  /* 0xfffffff0bb075824 */ /* 0x100fe200078e0206 */
[----:B------:R-:W-:Y:S01]  /*60c0*/  CS2R R148, SRZ ;  /* 0x0000000000947805 */ /* 0x000fe2000001ff00 */
[----:B------:R-:W-:Y:S01]  /*60d0*/  @P5 IMAD R5, R185, -0x10, R6 ;  /* 0xfffffff0b9055824 */ /* 0x000fe200078e0206 */
[----:B------:R-:W-:Y:S01]  /*60e0*/  CS2R R158, SRZ ;  /* 0x00000000009e7805 */ /* 0x000fe2000001ff00 */
[----:B------:R-:W-:Y:S01]  /*60f0*/  @P5 IMAD R4, R184, 0x10, R7 ;  /* 0x00000010b8045824 */ /* 0x000fe200078e0207 */
[----:B------:R-:W-:Y:S02]  /*6100*/  CS2R R156, SRZ ;  /* 0x00000000009c7805 */ /* 0x000fe4000001ff00 */
[----:B------:R-:W-:Y:S02]  /*6110*/  CS2R R154, SRZ ;  /* 0x00000000009a7805 */ /* 0x000fe4000001ff00 */
[----:B------:R-:W-:Y:S02]  /*6120*/  CS2R R152, SRZ ;  /* 0x0000000000987805 */ /* 0x000fe4000001ff00 */
[----:B------:R-:W-:Y:S02]  /*6130*/  CS2R R162, SRZ ;  /* 0x0000000000a27805 */ /* 0x000fe4000001ff00 */
[----:B------:R-:W-:Y:S01]  /*6140*/  CS2R R160, SRZ ;  /* 0x0000000000a07805 */ /* 0x000fe2000001ff00 */
[----:B------:R-:W-:Y:S06]  /*6150*/  @P1 BRA `(.L_x_107) ;  /* 0x00000000000c1947 */ /* 0x000fec0003800000 */
[----:B------:R-:W-:Y:S04]  /*6160*/  SHF.L.U32 R0, R180, 0x1f, RZ ;  /* 0x0000001fb4007819 */ /* 0x000fe800000006ff */
[----:B------:R-:W1:Y:S02]  /*6170*/  SYNCS.PHASECHK.TRANS64.TRYWAIT P1, [R3+URZ+0x20], R0 ;  /* 0x00002000030075a7 */ /* 0x000e6400080211ff */
[----:B-1----:R-:W-:Y:S05]  /*6180*/  @!P1 BRA `(.L_x_108) ;  /* 0x0000006000509947 */ /* 0x002fea0003800000 */
.L_x_107:
[----:B------:R-:W-:Y:S05]  /*6190*/  BSYNC B0 ;  /* 0x0000000000007941 */ /* 0x000fea0003800000 */
.L_x_106:
[----:B------:R-:W-:Y:S01]  /*61a0*/  ISETP.NE.AND P1, PT, R197, RZ, PT ;  /* 0x000000ffc500720c */ /* 0x000fe20003f25270 */
[----:B-1----:R-:W-:Y:S02]  /*61b0*/  VIADD R3, R3, 0x40 ;  /* 0x0000004003037836 */ /* 0x002fe40000000000 */
[----:B------:R-:W-:Y:S02]  /*61c0*/  IMAD.U32 R0, RZ, RZ, UR37 ;  /* 0x00000025ff007e24 */ /* 0x000fe4000f8e00ff */
[----:B------:R-:W-:Y:S03]  /*61d0*/  VIADD R181, R181, 0x1 ;  /* 0x00000001b5b57836 */ /* 0x000fe60000000000 */
[----:B------:R-:W-:Y:S05]  /*61e0*/  PRMT R0, R0, 0x654, R3 ;  /* 0x0000065400007816 */ /* 0x000fea0000000003 */
[----:B------:R1:W3:Y:S04]  /*61f0*/  @P1 LDS.128 R148, [R6] ;  /* 0x0000000006941984 */ /* 0x0002e80000000c00 */
[----:B------:R1:W1:Y:S04]  /*6200*/  @P1 LDS.128 R156, [R5+0x20] ;  /* 0x00002000059c1984 */ /* 0x0002680000000c00 */
[----:B------:R1:W1:Y:S04]  /*6210*/  @P1 LDS.128 R152, [R7+0x10] ;  /* 0x0000100007981984 */ /* 0x0002680000000c00 */
[----:B------:R1:W1:Y:S01]  /*6220*/  @P1 LDS.128 R160, [R4+0x10] ;  /* 0x0000100004a01984 */ /* 0x0002620000000c00 */
[C---:B------:R-:W-:Y:S01]  /*6230*/  ISETP.NE.AND P1, PT, R181.reuse, 0x4, PT ;  /* 0x00000004b500780c */ /* 0x040fe20003f25270 */
[----:B------:R-:W-:Y:S01]  /*6240*/  @!PT LDS RZ, [RZ] ;  /* 0x00000000fffff984 */ /* 0x000fe20000000800 */
[----:B------:R-:W-:Y:S01]  /*6250*/  @!PT LDS RZ, [RZ] ;  /* 0x00000000fffff984 */ /* 0x000fe20000000800 */
[----:B------:R-:W-:Y:S01]  /*6260*/  @!PT LDS RZ, [RZ] ;  /* 0x00000000fffff984 */ /* 0x000fe20000000800 */
[----:B------:R-:W-:Y:S01]  /*6270*/  @!PT LDS RZ, [RZ] ;  /* 0x00000000fffff984 */ /* 0x000fe20000000800 */
[----:B------:R5:W-:Y:S06]  /*6280*/  MEMBAR.ALL.CTA ;  /* 0x0000000000007992 */ /* 0x000bec0000008000 */
[----:B-----5:R-:W5:Y:S01]  /*6290*/  FENCE.VIEW.ASYNC.S ;  /* 0x00000000000073c6 */ /* 0x020f620000000000 */
[----:B------:R-:W-:Y:S02]  /*62a0*/  SEL R3, RZ, 0x1, P1 ;  /* 0x00000001ff037807 */ /* 0x000fe40000800000 */
[----:B------:R-:W-:Y:S02]  /*62b0*/  SEL R181, R181, RZ, P1 ;  /* 0x000000ffb5b57207 */ /* 0x000fe40000800000 */
[----:B------:R-:W-:Y:S01]  /*62c0*/  LOP3.LUT R180, R180, R3, RZ, 0x3c, !PT ;  /* 0x00000003b4b47212 */ /* 0x000fe200078e3cff */
[----:B-----5:R1:W-:Y:S06]  /*62d0*/  SYNCS.ARRIVE.TRANS64.RED.A1T0 RZ, [R0+URZ], RZ ;  /* 0x000000ff00ff79a7 */ /* 0x0203ec00081004ff */
.L_x_105:
[----:B------:R-:W-:Y:S05]  /*62e0*/  BSYNC B1 ;  /* 0x0000000000017941 */ /* 0x000fea0003800000 */
.L_x_104:
[----:B-1----:R-:W-:Y:S04]  /*62f0*/  SHF.R.U32.HI R0, RZ, 0x15, R80 ;  /* 0x00000015ff007819 */ /* 0x002fe80000011650 */
[----:B------:R-:W-:Y:S01]  /*6300*/  LOP3.LUT P1, RZ, R0, 0x3, R173, 0x48, !PT ;  /* 0x0000000300ff7812 */ /* 0x000fe200078248ad */
[----:B------:R-:W-:Y:S01]  /*6310*/  @!UPT UIADD3 URZ, UPT, UPT, URZ, URZ, URZ ;  /* 0x000000fffffff290 */ /* 0x000fe2000fffe0ff */
[----:B----4-:R-:W-:Y:S11]  /*6320*/  @P0 BRA `(.L_x_109) ;  /* 0x0000000000080947 */ /* 0x010ff60003800000 */
[----:B------:R-:W1:Y:S02]  /*6330*/  SYNCS.PHASECHK.TRANS64.TRYWAIT P0, [R191+URZ+0x90], R2 ;  /* 0x00009002bf0075a7 */ /* 0x000e6400080011ff */
[----:B-1----:R-:W-:Y:S05]  /*6340*/  @!P0 BRA `(.L_x_110) ;  /* 0x0000005c00f48947 */ /* 0x002fea0003800000 */
.L_x_109:
[----:B------:R-:W-:Y:S04]  /*6350*/  BSSY.RECONVERGENT B6, `(.L_x_111) ;  /* 0x0000012000067945 */ /* 0x000fe80003800200 */
[----:B------:R-:W-:Y:S05]  /*6360*/  @!P1 BRA `(.L_x_112) ;  /* 0x0000000000409947 */ /* 0x000fea0003800000 */
[----:B------:R-:W4:Y:S01]  /*6370*/  LDCU.64 UR8, c[0x4][0x78] ;  /* 0x01000f00ff0877ac */ /* 0x000f220008000a00 */
[----:B------:R-:W-:Y:S01]  /*6380*/  MOV R3, 0x0 ;  /* 0x0000000000037802 */ /* 0x000fe20000000f00 */
[----:B------:R-:W-:Y:S02]  /*6390*/  HFMA2 R12, -RZ, RZ, 0, 5.9604644775390625e-08 ;  /* 0x00000001ff0c7431 */ /* 0x000fe400000001ff */
[----:B------:R-:W-:Y:S02]  /*63a0*/  IMAD.MOV.U32 R8, RZ, RZ, 0x192 ;  /* 0x00000192ff087424 */ /* 0x000fe400078e00ff */
[----:B------:R-:W-:Y:S01]  /*63b0*/  IMAD.MOV.U32 R13, RZ, RZ, RZ ;  /* 0x000000ffff0d7224 */ /* 0x000fe200078e00ff */
[----:B------:R-:W5:Y:S01]  /*63c0*/  LDCU.64 UR6, c[0x4][0x80] ;  /* 0x01001000ff0677ac */ /* 0x000f620008000a00 */
[----:B-1----:R-:W1:Y:S01]  /*63d0*/  LDC.64 R2, c[0x4][R3] ;  /* 0x0100000003027b82 */ /* 0x002e620000000a00 */
[----:B------:R-:W2:Y:S01]  /*63e0*/  LDCU.64 UR4, c[0x4][0x18] ;  /* 0x01000300ff0477ac */ /* 0x000ea20008000a00 */
[----:B----4-:R-:W-:Y:S01]  /*63f0*/  MOV R5, UR9 ;  /* 0x0000000900057c02 */ /* 0x010fe20008000f00 */
[----:B------:R-:W-:Y:S01]  /*6400*/  IMAD.U32 R4, RZ, RZ, UR8 ;  /* 0x00000008ff047e24 */ /* 0x000fe2000f8e00ff */
[----:B-----5:R-:W-:Y:S01]  /*6410*/  MOV R7, UR7 ;  /* 0x0000000700077c02 */ /* 0x020fe20008000f00 */
[----:B------:R-:W-:Y:S01]  /*6420*/  IMAD.U32 R6, RZ, RZ, UR6 ;  /* 0x00000006ff067e24 */ /* 0x000fe2000f8e00ff */
[----:B--2---:R-:W-:Y:S01]  /*6430*/  MOV R11, UR5 ;  /* 0x00000005000b7c02 */ /* 0x004fe20008000f00 */
[----:B------:R-:W-:Y:S02]  /*6440*/  IMAD.U32 R10, RZ, RZ, UR4 ;  /* 0x00000004ff0a7e24 */ /* 0x000fe4000f8e00ff */
[----:B------:R-:W-:Y:S07]  /*6450*/  LEPC R20, `(.L_x_112) ;  /* 0x000000001014794e */ /* 0x000fee0000000000 */
[----:B-1-3--:R-:W-:Y:S05]  /*6460*/  CALL.ABS.NOINC R2 ;  /* 0x0000000002007343 */ /* 0x00afea0003c00000 */
.L_x_112:
[----:B------:R-:W-:Y:S05]  /*6470*/  BSYNC.RECONVERGENT B6 ;  /* 0x0000000000067941 */ /* 0x000fea0003800200 */
.L_x_111:
[-C--:B---3--:R-:W-:Y:S01]  /*6480*/  F2FP.F16.E4M3.UNPACK_B R83, R148.reuse ;  /* 0x00000094ff53723e */ /* 0x088fe200020006ff */
[----:B------:R-:W-:Y:S05]  /*6490*/  WARPSYNC.ALL ;  /* 0x0000000000007948 */ /* 0x000fea0003800000 */
[----:B------:R-:W-:Y:S01]  /*64a0*/  R2UR UR4, R80 ;  /* 0x00000000500472ca */ /* 0x000fe200000e0000 */
[--C-:B------:R-:W-:Y:S01]  /*64b0*/  HADD2.F32 R82, -RZ, R83.reuse.H0_H0 ;  /* 0x20000053ff527230 */ /* 0x100fe20000004100 */
[----:B------:R-:W-:Y:S01]  /*64c0*/  F2FP.F16.E4M3.UNPACK_B R85, R148.H1 ;  /* 0x00000094ff55723e */ /* 0x000fe200030006ff */
[----:B------:R-:W-:Y:S01]  /*64d0*/  HADD2.F32 R83, -RZ, R83.H1_H1 ;  /* 0x30000053ff537230 */ /* 0x000fe20000004100 */
[-C--:B------:R-:W-:Y:S01]  /*64e0*/  F2FP.F16.E4M3.UNPACK_B R87, R149.reuse ;  /* 0x00000095ff57723e */ /* 0x080fe200020006ff */
[----:B------:R-:W-:Y:S01]  /*64f0*/  BSSY.RECONVERGENT B0, `(.L_x_113) ;  /* 0x000011d000007945 */ /* 0x000fe20003800200 */
[----:B------:R-:W-:Y:S01]  /*6500*/  F2FP.F16.E4M3.UNPACK_B R89, R149.H1 ;  /* 0x00000095ff59723e */ /* 0x000fe200030006ff */
[----:B------:R-:W-:Y:S01]  /*6510*/  HADD2.F32 R84, -RZ, R85.H0_H0 ;  /* 0x20000055ff547230 */ /* 0x000fe20000004100 */
[-C--:B------:R-:W-:Y:S01]  /*6520*/  F2FP.F16.E4M3.UNPACK_B R91, R150.reuse ;  /* 0x00000096ff5b723e */ /* 0x080fe200020006ff */
[----:B------:R-:W-:Y:S01]  /*6530*/  HADD2.F32 R88, -RZ, R87.H1_H1 ;  /* 0x30000057ff587230 */ /* 0x000fe20000004100 */
[----:B------:R-:W-:Y:S01]  /*6540*/  F2FP.F16.E4M3.UNPACK_B R93, R150.H1 ;  /* 0x00000096ff5d723e */ /* 0x000fe200030006ff */
[----:B------:R-:W-:Y:S01]  /*6550*/  HADD2.F32 R86, -RZ, R85.H1_H1 ;  /* 0x30000055ff567230 */ /* 0x000fe20000004100 */
[-C--:B------:R-:W-:Y:S01]  /*6560*/  F2FP.F16.E4M3.UNPACK_B R95, R151.reuse ;  /* 0x00000097ff5f723e */ /* 0x080fe200020006ff */
[----:B------:R-:W2:Y:S01]  /*6570*/  LDTM.x64 R4, tmem[UR4] ;  /* 0x00000004000479ee */ /* 0x000ea20008340000 */
[----:B------:R-:W-:Y:S01]  /*6580*/  F2FP.F16.E4M3.UNPACK_B R97, R151.H1 ;  /* 0x00000097ff61723e */ /* 0x000fe200030006ff */
[----:B------:R-:W-:Y:S01]  /*6590*/  HADD2.F32 R85, -RZ, R87.H0_H0 ;  /* 0x20000057ff557230 */ /* 0x000fe20000004100 */
[-C--:B------:R-:W-:Y:S01]  /*65a0*/  F2FP.F16.E4M3.UNPACK_B R99, R152.reuse ;  /* 0x00000098ff63723e */ /* 0x080fe200020006ff */
[----:B------:R-:W-:Y:S01]  /*65b0*/  HADD2.F32 R87, -RZ, R89.H0_H0 ;  /* 0x20000059ff577230 */ /* 0x000fe20000004100 */
[----:B------:R-:W-:Y:S01]  /*65c0*/  F2FP.F16.E4M3.UNPACK_B R101, R152.H1 ;  /* 0x00000098ff65723e */ /* 0x000fe200030006ff */
[----:B------:R-:W-:Y:S01]  /*65d0*/  HADD2.F32 R92, -RZ, R91.H1_H1 ;  /* 0x3000005bff5c7230 */ /* 0x000fe20000004100 */
[----:B------:R-:W-:Y:S01]  /*65e0*/  SHF.L.U32 R199, R176, 0x4, RZ ;  /* 0x00000004b0c77819 */ /* 0x000fe200000006ff */
[----:B------:R-:W-:Y:S01]  /*65f0*/  HADD2.F32 R96, -RZ, R95.H1_H1 ;  /* 0x3000005fff607230 */ /* 0x000fe20000004100 */
[----:B------:R-:W-:Y:S01]  /*6600*/  SHF.L.U32 R205, R175, 0x4, RZ ;  /* 0x00000004afcd7819 */ /* 0x000fe200000006ff */
[----:B------:R-:W-:Y:S01]  /*6610*/  HADD2.F32 R100, -RZ, R99.H1_H1 ;  /* 0x30000063ff647230 */ /* 0x000fe20000004100 */
[----:B------:R-:W-:Y:S01]  /*6620*/  SHF.L.U32 R198, R184, 0x4, RZ ;  /* 0x00000004b8c67819 */ /* 0x000fe200000006ff */
[----:B------:R-:W-:Y:S01]  /*6630*/  HADD2.F32 R90, -RZ, R89.H1_H1 ;  /* 0x30000059ff5a7230 */ /* 0x000fe20000004100 */
[----:B------:R-:W-:Y:S01]  /*6640*/  IADD3 R195, PT, PT, R186, R205, RZ ;  /* 0x000000cdbac37210 */ /* 0x000fe20007ffe0ff */
[----:B------:R-:W-:Y:S01]  /*6650*/  HADD2.F32 R89, -RZ, R91.H0_H0 ;  /* 0x2000005bff597230 */ /* 0x000fe20000004100 */
[-C--:B------:R-:W-:Y:S01]  /*6660*/  F2FP.F16.E4M3.UNPACK_B R103, R153.reuse ;  /* 0x00000099ff67723e */ /* 0x080fe200020006ff */
[--C-:B------:R-:W-:Y:S01]  /*6670*/  HADD2.F32 R91, -RZ, R93.reuse.H0_H0 ;  /* 0x2000005dff5b7230 */ /* 0x100fe20000004100 */
[----:B------:R-:W-:Y:S01]  /*6680*/  F2FP.F16.E4M3.UNPACK_B R105, R153.H1 ;  /* 0x00000099ff69723e */ /* 0x000fe200030006ff */
[----:B------:R-:W-:Y:S01]  /*6690*/  HADD2.F32 R94, -RZ, R93.H1_H1 ;  /* 0x3000005dff5e7230 */ /* 0x000fe20000004100 */
[-C--:B------:R-:W-:Y:S01]  /*66a0*/  F2FP.F16.E4M3.UNPACK_B R107, R154.reuse ;  /* 0x0000009aff6b723e */ /* 0x080fe200020006ff */
[----:B------:R-:W-:Y:S01]  /*66b0*/  HADD2.F32 R93, -RZ, R95.H0_H0 ;  /* 0x2000005fff5d7230 */ /* 0x000fe20000004100 */
[----:B------:R-:W-:Y:S01]  /*66c0*/  F2FP.F16.E4M3.UNPACK_B R109, R154.H1 ;  /* 0x0000009aff6d723e */ /* 0x000fe200030006ff */
[----:B------:R-:W-:Y:S01]  /*66d0*/  HADD2.F32 R104, -RZ, R103.H1_H1 ;  /* 0x30000067ff687230 */ /* 0x000fe20000004100 */
[----:B------:R-:W-:Y:S01]  /*66e0*/  F2FP.F16.E4M3.UNPACK_B R111, R155 ;  /* 0x0000009bff6f723e */ /* 0x000fe200020006ff */
[C---:B--2---:R-:W-:Y:S01]  /*66f0*/  FMUL R0, R78.reuse, R4 ;  /* 0x000000044e007220 */ /* 0x044fe20000400000 */
[C---:B-1----:R-:W-:Y:S01]  /*6700*/  FMUL R2, R78.reuse, R5 ;  /* 0x000000054e027220 */ /* 0x042fe20000400000 */
[C---:B------:R-:W-:Y:S01]  /*6710*/  FMUL R4, R78.reuse, R8 ;  /* 0x000000084e047220 */ /* 0x040fe20000400000 */
[C---:B------:R-:W-:Y:S01]  /*6720*/  FMUL R5, R78.reuse, R9 ;  /* 0x000000094e057220 */ /* 0x040fe20000400000 */
[C---:B------:R-:W-:Y:S01]  /*6730*/  FFMA R0, R81.reuse, R82, R0 ;  /* 0x0000005251007223 */ /* 0x040fe20000000000 */
[C---:B------:R-:W-:Y:S01]  /*6740*/  FFMA R2, R81.reuse, R83, R2 ;  /* 0x0000005351027223 */ /* 0x040fe20000000002 */
[C---:B------:R-:W-:Y:S01]  /*6750*/  FMUL R8, R78.reuse, R12 ;  /* 0x0000000c4e087220 */ /* 0x040fe20000400000 */
[C---:B------:R-:W-:Y:S01]  /*6760*/  FMUL R9, R78.reuse, R13 ;  /* 0x0000000d4e097220 */ /* 0x040fe20000400000 */
[C---:B------:R-:W-:Y:S01]  /*6770*/  FMUL R12, R78.reuse, R16 ;  /* 0x000000104e0c7220 */ /* 0x040fe20000400000 */
[C---:B------:R-:W-:Y:S01]  /*6780*/  FMUL R13, R78.reuse, R17 ;  /* 0x000000114e0d7220 */ /* 0x040fe20000400000 */
[C---:B------:R-:W-:Y:S01]  /*6790*/  FMUL R16, R78.reuse, R20 ;  /* 0x000000144e107220 */ /* 0x040fe20000400000 */
[C---:B------:R-:W-:Y:S01]  /*67a0*/  FMUL R17, R78.reuse, R21 ;  /* 0x000000154e117220 */ /* 0x040fe20000400000 */
[C---:B------:R-:W-:Y:S01]  /*67b0*/  FMUL R20, R78.reuse, R24 ;  /* 0x000000184e147220 */ /* 0x040fe20000400000 */
[C---:B------:R-:W-:Y:S01]  /*67c0*/  FMUL R21, R78.reuse, R25 ;  /* 0x000000194e157220 */ /* 0x040fe20000400000 */
[----:B------:R-:W-:Y:S02]  /*67d0*/  HADD2.F32 R108, -RZ, R107.H1_H1 ;  /* 0x3000006bff6c7230 */ /* 0x000fe40000004100 */
[C---:B------:R-:W-:Y:S01]  /*67e0*/  FMUL R24, R78.reuse, R28 ;  /* 0x0000001c4e187220 */ /* 0x040fe20000400000 */
[C---:B------:R-:W-:Y:S01]  /*67f0*/  FMUL R25, R78.reuse, R29 ;  /* 0x0000001d4e197220 */ /* 0x040fe20000400000 */
[----:B------:R-:W-:Y:S02]  /*6800*/  HADD2.F32 R112, -RZ, R111.H1_H1 ;  /* 0x3000006fff707230 */ /* 0x000fe40000004100 */
[C---:B------:R-:W-:Y:S01]  /*6810*/  FMUL R28, R78.reuse, R32 ;  /* 0x000000204e1c7220 */ /* 0x040fe20000400000 */
[C---:B------:R-:W-:Y:S01]  /*6820*/  FMUL R29, R78.reuse, R33 ;  /* 0x000000214e1d7220 */ /* 0x040fe20000400000 */
[C---:B------:R-:W-:Y:S01]  /*6830*/  FMUL R32, R78.reuse, R36 ;  /* 0x000000244e207220 */ /* 0x040fe20000400000 */
[----:B------:R-:W-:Y:S01]  /*6840*/  F2FP.F16.E4M3.UNPACK_B R113, R155.H1 ;  /* 0x0000009bff71723e */ /* 0x000fe200030006ff */
[C---:B------:R-:W-:Y:S01]  /*6850*/  FMUL R33, R78.reuse, R37 ;  /* 0x000000254e217220 */ /* 0x040fe20000400000 */
[C---:B------:R-:W-:Y:S01]  /*6860*/  FMUL R36, R78.reuse, R40 ;  /* 0x000000284e247220 */ /* 0x040fe20000400000 */
[----:B------:R-:W-:Y:S01]  /*6870*/  F2FP.F16.E4M3.UNPACK_B R115, R156 ;  /* 0x0000009cff73723e */ /* 0x000fe200020006ff */
[C---:B------:R-:W-:Y:S01]  /*6880*/  FMUL R37, R78.reuse, R41 ;  /* 0x000000294e257220 */ /* 0x040fe20000400000 */
[C---:B------:R-:W-:Y:S01]  /*6890*/  FMUL R40, R78.reuse, R44 ;  /* 0x0000002c4e287220 */ /* 0x040fe20000400000 */
[----:B------:R-:W-:Y:S01]  /*68a0*/  F2FP.F16.E4M3.UNPACK_B R117, R156.H1 ;  /* 0x0000009cff75723e */ /* 0x000fe200030006ff */
[C---:B------:R-:W-:Y:S01]  /*68b0*/  FMUL R41, R78.reuse, R45 ;  /* 0x0000002d4e297220 */ /* 0x040fe20000400000 */
[----:B------:R-:W-:Y:S02]  /*68c0*/  HADD2.F32 R116, -RZ, R115.H1_H1 ;  /* 0x30000073ff747230 */ /* 0x000fe40000004100 */
        /* <DEDUP_REMOVED lines=21> */
[C---:B------:R-:W-:Y:S01]  /*6a20*/  FFMA R3, R81.reuse, R84, R3 ;  /* 0x0000005451037223 */ /* 0x040fe20000000003 */
[----:B------:R-:W-:Y:S01]  /*6a30*/  F2FP.F16.E4M3.UNPACK_B R131, R160 ;  /* 0x000000a0ff83723e */ /* 0x000fe200020006ff */
[C---:B------:R-:W-:Y:S01]  /*6a40*/  FFMA R7, R81.reuse, R86, R7 ;  /* 0x0000005651077223 */ /* 0x040fe20000000007 */
[C---:B------:R-:W-:Y:S01]  /*6a50*/  FFMA R4, R81.reuse, R85, R4 ;  /* 0x0000005551047223 */ /* 0x040fe20000000004 */
[----:B------:R-:W-:Y:S01]  /*6a60*/  F2FP.F16.E4M3.UNPACK_B R133, R160.H1 ;  /* 0x000000a0ff85723e */ /* 0x000fe200030006ff */
[----:B------:R-:W-:Y:S01]  /*6a70*/  FFMA R5, R81, R88, R5 ;  /* 0x0000005851057223 */ /* 0x000fe20000000005 */
[----:B------:R-:W-:Y:S01]  /*6a80*/  HADD2.F32 R132, -RZ, R131.H1_H1 ;  /* 0x30000083ff847230 */ /* 0x000fe20000004100 */
[----:B------:R-:W-:Y:S01]  /*6a90*/  F2FP.SATFINITE.E4M3.F32.PACK_AB_MERGE_C R193, R7, R3, RZ ;  /* 0x0000000307c1723e */ /* 0x000fe200048070ff */
[C---:B------:R-:W-:Y:S01]  /*6aa0*/  FMUL R6, R78.reuse, R10 ;  /* 0x0000000a4e067220 */ /* 0x040fe20000400000 */
[C---:B------:R-:W-:Y:S01]  /*6ab0*/  FMUL R11, R78.reuse, R11 ;  /* 0x0000000b4e0b7220 */ /* 0x040fe20000400000 */
[----:B------:R-:W-:Y:S01]  /*6ac0*/  FMUL R10, R78, R14 ;  /* 0x0000000e4e0a7220 */ /* 0x000fe20000400000 */
[----:B------:R-:W-:Y:S01]  /*6ad0*/  F2FP.F16.E4M3.UNPACK_B R135, R161 ;  /* 0x000000a1ff87723e */ /* 0x000fe200020006ff */
[C---:B------:R-:W-:Y:S01]  /*6ae0*/  FFMA R6, R81.reuse, R87, R6 ;  /* 0x0000005751067223 */ /* 0x040fe20000000006 */
[----:B------:R-:W-:Y:S01]  /*6af0*/  F2FP.SATFINITE.E4M3.F32.PACK_AB_MERGE_C R200, R2, R0, R193 ;  /* 0x0000000002c8723e */ /* 0x000fe200048070c1 */
[C---:B------:R-:W-:Y:S01]  /*6b00*/  FFMA R11, R81.reuse, R90, R11 ;  /* 0x0000005a510b7223 */ /* 0x040fe2000000000b */
[----:B------:R-:W-:Y:S01]  /*6b10*/  IADD3 R193, PT, PT, R186, R199, RZ ;  /* 0x000000c7bac17210 */ /* 0x000fe20007ffe0ff */
[C---:B------:R-:W-:Y:S01]  /*6b20*/  FFMA R8, R81.reuse, R89, R8 ;  /* 0x0000005951087223 */ /* 0x040fe20000000008 */
[C---:B------:R-:W-:Y:S01]  /*6b30*/  FFMA R9, R81.reuse, R92, R9 ;  /* 0x0000005c51097223 */ /* 0x040fe20000000009 */
[----:B------:R-:W-:Y:S01]  /*6b40*/  HADD2.F32 R95, -RZ, R97.H0_H0 ;  /* 0x20000061ff5f7230 */ /* 0x000fe20000004100 */
[----:B------:R-:W-:Y:S01]  /*6b50*/  IADD3 R194, PT, PT, R198, R193, RZ ;  /* 0x000000c1c6c27210 */ /* 0x000fe20007ffe0ff */
[----:B------:R-:W-:Y:S01]  /*6b60*/  FFMA R10, R81, R91, R10 ;  /* 0x0000005b510a7223 */ /* 0x000fe2000000000a */
[----:B------:R-:W-:Y:S01]  /*6b70*/  F2FP.SATFINITE.E4M3.F32.PACK_AB_MERGE_C R201, R11, R6, RZ ;  /* 0x000000060bc9723e */ /* 0x000fe200048070ff */
[----:B------:R-:W-:Y:S02]  /*6b80*/  HADD2.F32 R136, -RZ, R135.H1_H1 ;  /* 0x30000087ff887230 */ /* 0x000fe40000004100 */
[C---:B------:R-:W-:Y:S01]  /*6b90*/  FMUL R15, R78.reuse, R15 ;  /* 0x0000000f4e0f7220 */ /* 0x040fe20000400000 */
[----:B------:R-:W-:Y:S01]  /*6ba0*/  HADD2.F32 R98, -RZ, R97.H1_H1 ;  /* 0x30000061ff627230 */ /* 0x000fe20000004100 */
[----:B------:R-:W-:Y:S01]  /*6bb0*/  F2FP.SATFINITE.E4M3.F32.PACK_AB_MERGE_C R201, R5, R4, R201 ;  /* 0x0000000405c9723e */ /* 0x000fe200048070c9 */
[----:B------:R-:W-:Y:S02]  /*6bc0*/  HADD2.F32 R97, -RZ, R99.H0_H0 ;  /* 0x20000063ff617230 */ /* 0x000fe40000004100 */
[C---:B------:R-:W-:Y:S01]  /*6bd0*/  FFMA R15, R81.reuse, R94, R15 ;  /* 0x0000005e510f7223 */ /* 0x040fe2000000000f */
[C---:B------:R-:W-:Y:S01]  /*6be0*/  FFMA R12, R81.reuse, R93, R12 ;  /* 0x0000005d510c7223 */ /* 0x040fe2000000000c */
[----:B------:R-:W-:Y:S01]  /*6bf0*/  FFMA R13, R81, R96, R13 ;  /* 0x00000060510d7223 */ /* 0x000fe2000000000d */
[C---:B------:R-:W-:Y:S01]  /*6c00*/  FMUL R14, R78.reuse, R18 ;  /* 0x000000124e0e7220 */ /* 0x040fe20000400000 */
[C---:B------:R-:W-:Y:S01]  /*6c10*/  FMUL R19, R78.reuse, R19 ;  /* 0x000000134e137220 */ /* 0x040fe20000400000 */
[--C-:B------:R-:W-:Y:S01]  /*6c20*/  HADD2.F32 R99, -RZ, R101.reuse.H0_H0 ;  /* 0x20000065ff637230 */ /* 0x100fe20000004100 */
[----:B------:R-:W-:Y:S01]  /*6c30*/  F2FP.SATFINITE.E4M3.F32.PACK_AB_MERGE_C R202, R15, R10, RZ ;  /* 0x0000000a0fca723e */ /* 0x000fe200048070ff */
[C---:B------:R-:W-:Y:S01]  /*6c40*/  FFMA R14, R81.reuse, R95, R14 ;  /* 0x0000005f510e7223 */ /* 0x040fe2000000000e */
[C---:B------:R-:W-:Y:S01]  /*6c50*/  FFMA R19, R81.reuse, R98, R19 ;  /* 0x0000006251137223 */ /* 0x040fe20000000013 */
[----:B------:R-:W-:Y:S01]  /*6c60*/  FFMA R16, R81, R97, R16 ;  /* 0x0000006151107223 */ /* 0x000fe20000000010 */
[----:B------:R-:W-:Y:S01]  /*6c70*/  F2FP.F16.E4M3.UNPACK_B R137, R161.H1 ;  /* 0x000000a1ff89723e */ /* 0x000fe200030006ff */
[----:B------:R-:W-:Y:S01]  /*6c80*/  HADD2.F32 R102, -RZ, R101.H1_H1 ;  /* 0x30000065ff667230 */ /* 0x000fe20000004100 */
[----:B------:R-:W-:Y:S01]  /*6c90*/  F2FP.SATFINITE.E4M3.F32.PACK_AB_MERGE_C R202, R9, R8, R202 ;  /* 0x0000000809ca723e */ /* 0x000fe200048070ca */
[----:B------:R-:W-:Y:S01]  /*6ca0*/  FFMA R17, R81, R100, R17 ;  /* 0x0000006451117223 */ /* 0x000fe20000000011 */
[----:B------:R-:W-:Y:S01]  /*6cb0*/  F2FP.SATFINITE.E4M3.F32.PACK_AB_MERGE_C R203, R19, R14, RZ ;  /* 0x0000000e13cb723e */ /* 0x000fe200048070ff */
[----:B------:R-:W-:Y:S02]  /*6cc0*/  HADD2.F32 R101, -RZ, R103.H0_H0 ;  /* 0x20000067ff657230 */ /* 0x000fe40000004100 */
[C---:B------:R-:W-:Y:S01]  /*6cd0*/  FMUL R18, R78.reuse, R22 ;  /* 0x000000164e127220 */ /* 0x040fe20000400000 */
[C---:B------:R-:W-:Y:S01]  /*6ce0*/  FMUL R23, R78.reuse, R23 ;  /* 0x000000174e177220 */ /* 0x040fe20000400000 */
[--C-:B------:R-:W-:Y:S01]  /*6cf0*/  HADD2.F32 R103, -RZ, R105.reuse.H0_H0 ;  /* 0x20000069ff677230 */ /* 0x100fe20000004100 */
[----:B------:R-:W-:Y:S01]  /*6d00*/  F2FP.SATFINITE.E4M3.F32.PACK_AB_MERGE_C R203, R13, R12, R203 ;  /* 0x0000000c0dcb723e */ /* 0x000fe200048070cb */
[C---:B------:R-:W-:Y:S01]  /*6d10*/  FFMA R18, R81.reuse, R99, R18 ;  /* 0x0000006351127223 */ /* 0x040fe20000000012 */
[C---:B------:R-:W-:Y:S01]  /*6d20*/  FFMA R23, R81.reuse, R102, R23 ;  /* 0x0000006651177223 */ /* 0x040fe20000000017 */
[C---:B------:R-:W-:Y:S01]  /*6d30*/  FFMA R20, R81.reuse, R101, R20 ;  /* 0x0000006551147223 */ /* 0x040fe20000000014 */
[----:B------:R-:W-:Y:S01]  /*6d40*/  HADD2.F32 R106, -RZ, R105.H1_H1 ;  /* 0x30000069ff6a7230 */ /* 0x000fe20000004100 */
[----:B------:R1:W-:Y:S01]  /*6d50*/  STS.128 [R172+UR49+0x8200], R200 ;  /* 0x008200c8ac007988 */ /* 0x0003e20008000c31 */
        /* <DEDUP_REMOVED lines=10> */
[----:B------:R-:W-:Y:S01]  /*6e00*/  F2FP.F16.E4M3.UNPACK_B R139, R162 ;  /* 0x000000a2ff8b723e */ /* 0x000fe200020006ff */
[----:B------:R-:W-:Y:S02]  /*6e10*/  HADD2.F32 R110, -RZ, R109.H1_H1 ;  /* 0x3000006dff6e7230 */ /* 0x000fe40000004100 */
[----:B------:R-:W-:Y:S01]  /*6e20*/  FFMA R25, R81, R108, R25 ;  /* 0x0000006c51197223 */ /* 0x000fe20000000019 */
[----:B------:R-:W-:Y:S01]  /*6e30*/  F2FP.SATFINITE.E4M3.F32.PACK_AB_MERGE_C R209, R27, R22, RZ ;  /* 0x000000161bd1723e */ /* 0x000fe200048070ff */
[----:B------:R-:W-:Y:S02]  /*6e40*/  HADD2.F32 R109, -RZ, R111.H0_H0 ;  /* 0x2000006fff6d7230 */ /* 0x000fe40000004100 */
[C---:B------:R-:W-:Y:S01]  /*6e50*/  FMUL R26, R78.reuse, R30 ;  /* 0x0000001e4e1a7220 */ /* 0x040fe20000400000 */
[----:B------:R-:W-:Y:S01]  /*6e60*/  HADD2.F32 R140, -RZ, R139.H1_H1 ;  /* 0x3000008bff8c7230 */ /* 0x000fe20000004100 */
[----:B------:R-:W-:Y:S01]  /*6e70*/  F2FP.SATFINITE.E4M3.F32.PACK_AB_MERGE_C R209, R21, R20, R209 ;  /* 0x0000001415d1723e */ /* 0x000fe200048070d1 */
[C---:B------:R-:W-:Y:S01]  /*6e80*/  FMUL R31, R78.reuse, R31 ;  /* 0x0000001f4e1f7220 */ /* 0x040fe20000400000 */
[--C-:B------:R-:W-:Y:S02]  /*6e90*/  HADD2.F32 R111, -RZ, R113.reuse.H0_H0 ;  /* 0x20000071ff6f7230 */ /* 0x100fe40000004100 */
[C---:B------:R-:W-:Y:S01]  /*6ea0*/  FFMA R26, R81.reuse, R107, R26 ;  /* 0x0000006b511a7223 */ /* 0x040fe2000000001a */
[----:B------:R-:W-:Y:S02]  /*6eb0*/  HADD2.F32 R114, -RZ, R113.H1_H1 ;  /* 0x30000071ff727230 */ /* 0x000fe40000004100 */
[C---:B------:R-:W-:Y:S01]  /*6ec0*/  FFMA R31, R81.reuse, R110, R31 ;  /* 0x0000006e511f7223 */ /* 0x040fe2000000001f */
[C---:B------:R-:W-:Y:S01]  /*6ed0*/  FFMA R28, R81.reuse, R109, R28 ;  /* 0x0000006d511c7223 */ /* 0x040fe2000000001c */
[----:B------:R-:W-:Y:S01]  /*6ee0*/  F2FP.F16.E4M3.UNPACK_B R141, R162.H1 ;  /* 0x000000a2ff8d723e */ /* 0x000fe200030006ff */
[----:B------:R-:W-:Y:S01]  /*6ef0*/  FFMA R29, R81, R112, R29 ;  /* 0x00000070511d7223 */ /* 0x000fe2000000001d */
[----:B------:R-:W-:Y:S01]  /*6f00*/  HADD2.F32 R113, -RZ, R115.H0_H0 ;  /* 0x20000073ff717230 */ /* 0x000fe20000004100 */
[----:B------:R-:W-:Y:S01]  /*6f10*/  F2FP.SATFINITE.E4M3.F32.PACK_AB_MERGE_C R210, R31, R26, RZ ;  /* 0x0000001a1fd2723e */ /* 0x000fe200048070ff */
        /* <DEDUP_REMOVED lines=8> */
[----:B------:R-:W-:Y:S01]  /*6fa0*/  FFMA R33, R81, R116, R33 ;  /* 0x0000007451217223 */ /* 0x000fe20000000021 */
[----:B------:R-:W-:Y:S01]  /*6fb0*/  HADD2.F32 R118, -RZ, R117.H1_H1 ;  /* 0x30000075ff767230 */ /* 0x000fe20000004100 */
        /* <DEDUP_REMOVED lines=8> */
[----:B------:R-:W-:Y:S01]  /*7040*/  HADD2.F32 R122, -RZ, R121.H1_H1 ;  /* 0x30000079ff7a7230 */ /* 0x000fe20000004100 */
[----:B------:R1:W-:Y:S01]  /*7050*/  STS.128 [R193+0x8010], R208 ;  /* 0x008010d0c1007388 */ /* 0x0003e20000000c00 */
[----:B------:R-:W-:Y:S02]  /*7060*/  HADD2.F32 R121, -RZ, R123.H0_H0 ;  /* 0x2000007bff797230 */ /* 0x000fe40000004100 */
[C---:B------:R-:W-:Y:S01]  /*7070*/  FFMA R39, R81.reuse, R118, R39 ;  /* 0x0000007651277223 */ /* 0x040fe20000000027 */
[C---:B------:R-:W-:Y:S01]  /*7080*/  FFMA R36, R81.reuse, R117, R36 ;  /* 0x0000007551247223 */ /* 0x040fe20000000024 */
[----:B------:R-:W-:Y:S01]  /*7090*/  F2FP.F16.E4M3.UNPACK_B R145, R163.H1 ;  /* 0x000000a3ff91723e */ /* 0x000fe200030006ff */
[----:B------:R-:W-:Y:S01]  /*70a0*/  FFMA R37, R81, R120, R37 ;  /* 0x0000007851257223 */ /* 0x000fe20000000025 */
[C---:B------:R-:W-:Y:S01]  /*70b0*/  FMUL R38, R78.reuse, R42 ;  /* 0x0000002a4e267220 */ /* 0x040fe20000400000 */
[----:B------:R-:W-:Y:S01]  /*70c0*/  F2FP.SATFINITE.E4M3.F32.PACK_AB_MERGE_C R212, R39, R34, RZ ;  /* 0x0000002227d4723e */ /* 0x000fe200048070ff */
[C---:B------:R-:W-:Y:S01]  /*70d0*/  FMUL R43, R78.reuse, R43 ;  /* 0x0000002b4e2b7220 */ /* 0x040fe20000400000 */
[--C-:B------:R-:W-:Y:S02]  /*70e0*/  HADD2.F32 R123, -RZ, R125.reuse.H0_H0 ;  /* 0x2000007dff7b7230 */ /* 0x100fe40000004100 */
[----:B------:R-:W-:Y:S01]  /*70f0*/  FFMA R38, R81, R119, R38 ;  /* 0x0000007751267223 */ /* 0x000fe20000000026 */
[----:B------:R-:W-:Y:S01]  /*7100*/  F2FP.SATFINITE.E4M3.F32.PACK_AB_MERGE_C R212, R33, R32, R212 ;  /* 0x0000002021d4723e */ /* 0x000fe200048070d4 */
[C---:B------:R-:W-:Y:S01]  /*7110*/  FFMA R43, R81.reuse, R122, R43 ;  /* 0x0000007a512b7223 */ /* 0x040fe2000000002b */
[----:B------:R-:W-:Y:S01]  /*7120*/  FFMA R40, R81, R121, R40 ;  /* 0x0000007951287223 */ /* 0x000fe20000000028 */
[----:B------:R-:W-:Y:S01]  /*7130*/  ISETP.NE.AND P0, PT, R189, RZ, PT ;  /* 0x000000ffbd00720c */ /* 0x000fe20003f05270 */
[----:B------:R-:W-:Y:S01]  /*7140*/  FFMA R41, R81, R124, R41 ;  /* 0x0000007c51297223 */ /* 0x000fe20000000029 */
[----:B------:R-:W-:Y:S01]  /*7150*/  HADD2.F32 R126, -RZ, R125.H1_H1 ;  /* 0x3000007dff7e7230 */ /* 0x000fe20000004100 */
[----:B------:R-:W-:Y:S01]  /*7160*/  F2FP.SATFINITE.E4M3.F32.PACK_AB_MERGE_C R213, R43, R38, RZ ;  /* 0x000000262bd5723e */ /* 0x000fe200048070ff */
[----:B------:R-:W-:Y:S02]  /*7170*/  HADD2.F32 R125, -RZ, R127.H0_H0 ;  /* 0x2000007fff7d7230 */ /* 0x000fe40000004100 */
[C---:B------:R-:W-:Y:S01]  /*7180*/  FMUL R42, R78.reuse, R46 ;  /* 0x0000002e4e2a7220 */ /* 0x040fe20000400000 */
[----:B------:R-:W-:Y:S01]  /*7190*/  FMUL R47, R78, R47 ;  /* 0x0000002f4e2f7220 */ /* 0x000fe20000400000 */
[--C-:B------:R-:W-:Y:S01]  /*71a0*/  HADD2.F32 R127, -RZ, R129.reuse.H0_H0 ;  /* 0x20000081ff7f7230 */ /* 0x100fe20000004100 */
[----:B------:R-:W-:Y:S01]  /*71b0*/  F2FP.SATFINITE.E4M3.F32.PACK_AB_MERGE_C R213, R37, R36, R213 ;  /* 0x0000002425d5723e */ /* 0x000fe200048070d5 */
[C---:B------:R-:W-:Y:S01]  /*71c0*/  FFMA R42, R81.reuse, R123, R42 ;  /* 0x0000007b512a7223 */ /* 0x040fe2000000002a */
[C---:B------:R-:W-:Y:S01]  /*71d0*/  FFMA R47, R81.reuse, R126, R47 ;  /* 0x0000007e512f7223 */ /* 0x040fe2000000002f */
[C---:B------:R-:W-:Y:S01]  /*71e0*/  FFMA R44, R81.reuse, R125, R44 ;  /* 0x0000007d512c7223 */ /* 0x040fe2000000002c */
[----:B------:R-:W-:Y:S01]  /*71f0*/  ISETP.NE.AND P6, PT, R204, RZ, PT ;  /* 0x000000ffcc00720c */ /* 0x000fe20003fc5270 */
[----:B------:R-:W-:Y:S01]  /*7200*/  FFMA R45, R81, R128, R45 ;  /* 0x00000080512d7223 */ /* 0x000fe2000000002d */
[----:B------:R-:W-:Y:S01]  /*7210*/  HADD2.F32 R130, -RZ, R129.H1_H1 ;  /* 0x30000081ff827230 */ /* 0x000fe20000004100 */
[----:B------:R-:W-:Y:S01]  /*7220*/  F2FP.SATFINITE.E4M3.F32.PACK_AB_MERGE_C R214, R47, R42, RZ ;  /* 0x0000002a2fd6723e */ /* 0x000fe200048070ff */
[----:B------:R-:W-:Y:S02]  /*7230*/  HADD2.F32 R129, -RZ, R131.H0_H0 ;  /* 0x20000083ff817230 */ /* 0x000fe40000004100 */
[C---:B------:R-:W-:Y:S01]  /*7240*/  FMUL R46, R78.reuse, R50 ;  /* 0x000000324e2e7220 */ /* 0x040fe20000400000 */
[C---:B------:R-:W-:Y:S01]  /*7250*/  FMUL R51, R78.reuse, R51 ;  /* 0x000000334e337220 */ /* 0x040fe20000400000 */
[--C-:B------:R-:W-:Y:S02]  /*7260*/  HADD2.F32 R131, -RZ, R133.reuse.H0_H0 ;  /* 0x20000085ff837230 */ /* 0x100fe40000004100 */
[C---:B------:R-:W-:Y:S01]  /*7270*/  FMUL R50, R78.reuse, R54 ;  /* 0x000000364e327220 */ /* 0x040fe20000400000 */
[C---:B------:R-:W-:Y:S01]  /*7280*/  FFMA R46, R81.reuse, R127, R46 ;  /* 0x0000007f512e7223 */ /* 0x040fe2000000002e */
[----:B------:R-:W-:Y:S02]  /*7290*/  HADD2.F32 R134, -RZ, R133.H1_H1 ;  /* 0x30000085ff867230 */ /* 0x000fe40000004100 */
[C---:B------:R-:W-:Y:S01]  /*72a0*/  FFMA R51, R81.reuse, R130, R51 ;  /* 0x0000008251337223 */ /* 0x040fe20000000033 */
[----:B------:R-:W-:Y:S02]  /*72b0*/  HADD2.F32 R133, -RZ, R135.H0_H0 ;  /* 0x20000087ff857230 */ /* 0x000fe40000004100 */
[C---:B------:R-:W-:Y:S01]  /*72c0*/  FMUL R55, R78.reuse, R55 ;  /* 0x000000374e377220 */ /* 0x040fe20000400000 */
[C---:B------:R-:W-:Y:S01]  /*72d0*/  FFMA R48, R81.reuse, R129, R48 ;  /* 0x0000008151307223 */ /* 0x040fe20000000030 */
[C---:B------:R-:W-:Y:S01]  /*72e0*/  FFMA R49, R81.reuse, R132, R49 ;  /* 0x0000008451317223 */ /* 0x040fe20000000031 */
[--C-:B------:R-:W-:Y:S02]  /*72f0*/  HADD2.F32 R135, -RZ, R137.reuse.H0_H0 ;  /* 0x20000089ff877230 */ /* 0x100fe40000004100 */
[C---:B------:R-:W-:Y:S01]  /*7300*/  FFMA R50, R81.reuse, R131, R50 ;  /* 0x0000008351327223 */ /* 0x040fe20000000032 */
[----:B------:R-:W-:Y:S02]  /*7310*/  HADD2.F32 R138, -RZ, R137.H1_H1 ;  /* 0x30000089ff8a7230 */ /* 0x000fe40000004100 */
[C---:B------:R-:W-:Y:S01]  /*7320*/  FMUL R54, R78.reuse, R58 ;  /* 0x0000003a4e367220 */ /* 0x040fe20000400000 */
[----:B------:R-:W-:Y:S02]  /*7330*/  HADD2.F32 R137, -RZ, R139.H0_H0 ;  /* 0x2000008bff897230 */ /* 0x000fe40000004100 */
[C---:B------:R-:W-:Y:S01]  /*7340*/  FFMA R55, R81.reuse, R134, R55 ;  /* 0x0000008651377223 */ /* 0x040fe20000000037 */
        /* <DEDUP_REMOVED lines=16> */
[----:B------:R-:W-:Y:S01]  /*7450*/  FFMA R63, R81, R142, R63 ;  /* 0x0000008e513f7223 */ /* 0x000fe2000000003f */
[----:B------:R-:W-:Y:S01]  /*7460*/  FMUL R67, R78, R67 ;  /* 0x000000434e437220 */ /* 0x000fe20000400000 */
[----:B------:R-:W-:Y:S01]  /*7470*/  F2FP.SATFINITE.E4M3.F32.PACK_AB_MERGE_C R215, R51, R46, RZ ;  /* 0x0000002e33d7723e */ /* 0x000fe200048070ff */
[C---:B------:R-:W-:Y:S01]  /*7480*/  FFMA R60, R81.reuse, R141, R60 ;  /* 0x0000008d513c7223 */ /* 0x040fe2000000003c */
[C---:B------:R-:W-:Y:S01]  /*7490*/  FFMA R61, R81.reuse, R144, R61 ;  /* 0x00000090513d7223 */ /* 0x040fe2000000003d */
[C---:B------:R-:W-:Y:S01]  /*74a0*/  FFMA R62, R81.reuse, R143, R62 ;  /* 0x0000008f513e7223 */ /* 0x040fe2000000003e */
[----:B------:R-:W-:Y:S01]  /*74b0*/  FFMA R67, R81, R146, R67 ;  /* 0x0000009251437223 */ /* 0x000fe20000000043 */
[----:B------:R-:W-:Y:S02]  /*74c0*/  F2FP.SATFINITE.E4M3.F32.PACK_AB_MERGE_C R214, R41, R40, R214 ;  /* 0x0000002829d6723e */ /* 0x000fe400048070d6 */
[----:B------:R-:W-:Y:S02]  /*74d0*/  F2FP.SATFINITE.E4M3.F32.PACK_AB_MERGE_C R215, R45, R44, R215 ;  /* 0x0000002c2dd7723e */ /* 0x000fe400048070d7 */
[----:B------:R-:W-:Y:S02]  /*74e0*/  F2FP.SATFINITE.E4M3.F32.PACK_AB_MERGE_C R216, R55, R50, RZ ;  /* 0x0000003237d8723e */ /* 0x000fe400048070ff */
[----:B------:R-:W-:Y:S01]  /*74f0*/  F2FP.SATFINITE.E4M3.F32.PACK_AB_MERGE_C R217, R59, R54, RZ ;  /* 0x000000363bd9723e */ /* 0x000fe200048070ff */
[----:B------:R1:W-:Y:S01]  /*7500*/  STS.128 [R195+0x8020], R212 ;  /* 0x008020d4c3007388 */ /* 0x0003e20000000c00 */
[----:B------:R-:W-:Y:S02]  /*7510*/  F2FP.SATFINITE.E4M3.F32.PACK_AB_MERGE_C R218, R63, R58, RZ ;  /* 0x0000003a3fda723e */ /* 0x000fe400048070ff */
[----:B------:R-:W-:Y:S02]  /*7520*/  F2FP.SATFINITE.E4M3.F32.PACK_AB_MERGE_C R219, R67, R62, RZ ;  /* 0x0000003e43db723e */ /* 0x000fe400048070ff */
[----:B------:R-:W-:Y:S02]  /*7530*/  F2FP.SATFINITE.E4M3.F32.PACK_AB_MERGE_C R216, R49, R48, R216 ;  /* 0x0000003031d8723e */ /* 0x000fe400048070d8 */
[----:B------:R-:W-:Y:S02]  /*7540*/  F2FP.SATFINITE.E4M3.F32.PACK_AB_MERGE_C R217, R53, R52, R217 ;  /* 0x0000003435d9723e */ /* 0x000fe400048070d9 */
[----:B------:R-:W-:Y:S02]  /*7550*/  F2FP.SATFINITE.E4M3.F32.PACK_AB_MERGE_C R218, R57, R56, R218 ;  /* 0x0000003839da723e */ /* 0x000fe400048070da */
[----:B------:R-:W-:Y:S02]  /*7560*/  F2FP.SATFINITE.E4M3.F32.PACK_AB_MERGE_C R219, R61, R60, R219 ;  /* 0x0000003c3ddb723e */ /* 0x000fe400048070db */
[----:B------:R-:W-:Y:S02]  /*7570*/  LEA R206, R181, UR49, 0x3 ;  /* 0x00000031b5ce7c11 */ /* 0x000fe4000f8e18ff */
[----:B------:R-:W-:Y:S01]  /*7580*/  @P6 SHF.L.U32 R207, R180, 0x1f, RZ ;  /* 0x0000001fb4cf6819 */ /* 0x000fe200000006ff */
[----:B------:R1:W-:Y:S01]  /*7590*/  STS.128 [R194+0x8010], R216 ;  /* 0x008010d8c2007388 */ /* 0x0003e20000000c00 */
[----:B------:R-:W-:Y:S01]  /*75a0*/  @!PT LDS RZ, [RZ] ;  /* 0x00000000fffff984 */ /* 0x000fe20000000800 */
[----:B------:R-:W-:Y:S01]  /*75b0*/  @!PT LDS RZ, [RZ] ;  /* 0x00000000fffff984 */ /* 0x000fe20000000800 */
[----:B------:R-:W-:Y:S01]  /*75c0*/  @!PT LDS RZ, [RZ] ;  /* 0x00000000fffff984 */ /* 0x000fe20000000800 */
[----:B------:R-:W-:Y:S01]  /*75d0*/  @!PT LDS RZ, [RZ] ;  /* 0x00000000fffff984 */ /* 0x000fe20000000800 */
[----:B------:R2:W-:Y:S07]  /*75e0*/  MEMBAR.ALL.CTA ;  /* 0x0000000000007992 */ /* 0x0005ee0000008000 */
[----:B--2---:R-:W2:Y:S02]  /*75f0*/  FENCE.VIEW.ASYNC.S ;  /* 0x00000000000073c6 */ /* 0x004ea40000000000 */
[----:B--2---:R-:W-:Y:S06]  /*7600*/  BAR.SYNC.DEFER_BLOCKING 0x1, 0x80 ;  /* 0x0042000000007b1d */ /* 0x004fec0000010000 */
[----:B------:R-:W-:Y:S05]  /*7610*/  @P0 BRA `(.L_x_114) ;  /* 0x0000000000280947 */ /* 0x000fea0003800000 */
[----:B------:R-:W-:Y:S02]  /*7620*/  UIADD3 UR4, UPT, UPT, UR49, 0x8200, URZ ;  /* 0x0000820031047890 */ /* 0x000fe4000fffe0ff */
[----:B------:R-:W-:Y:S01]  /*7630*/  UIADD3 UR6, UP0, UPT, UR52, 0x680, URZ ;  /* 0x0000068034067890 */ /* 0x000fe2000ff1e0ff */
[----:B------:R-:W-:Y:S03]  /*7640*/  UMOV UR43, UR36 ;  /* 0x00000024002b7c82 */ /* 0x000fe60008000000 */
[----:B------:R-:W-:Y:S01]  /*7650*/  MOV R188, UR4 ;  /* 0x0000000400bc7c02 */ /* 0x000fe20008000f00 */
[----:B------:R-:W-:Y:S03]  /*7660*/  UIADD3.X UR7, UPT, UPT, URZ, UR53, URZ, UP0, !UPT ;  /* 0x00000035ff077290 */ /* 0x000fe600087fe4ff */
[----:B------:R-:W-:Y:S11]  /*7670*/  R2UR UR40, R188 ;  /* 0x00000000bc2872ca */ /* 0x000ff600000e0000 */
[----:B------:R-:W-:Y:S02]  /*7680*/  @!UPT UIADD3 URZ, UPT, UPT, URZ, URZ, URZ ;  /* 0x000000fffffff290 */ /* 0x000fe4000fffe0ff */
[----:B------:R2:W-:Y:S01]  /*7690*/  UTMASTG.3D [UR40], [UR6] ;  /* 0x00000028060073b5 */ /* 0x0005e20008010000 */
[----:B------:R0:W-:Y:S01]  /*76a0*/  UTMACMDFLUSH ;  /* 0x00000000000079b7 */ /* 0x0001e20000000000 */
[----:B--2---:R-:W-:Y:S04]  /*76b0*/  DEPBAR.LE SB0, 0x1 ;  /* 0x000080400000791a */ /* 0x004fe80000000000 */
.L_x_114:
[----:B------:R-:W-:Y:S05]  /*76c0*/  BSYNC.RECONVERGENT B0 ;  /* 0x0000000000007941 */ /* 0x000fea0003800200 */
.L_x_113:
[----:B------:R-:W-:Y:S06]  /*76d0*/  BAR.SYNC.DEFER_BLOCKING 0x1, 0x80 ;  /* 0x0042000000007b1d */ /* 0x000fec0000010000 */
[----:B------:R-:W2:Y:S01]  /*76e0*/  @P6 SYNCS.PHASECHK.TRANS64.TRYWAIT P0, [R206+URZ+0x20], R207 ;  /* 0x000020cfce0065a7 */ /* 0x000ea200080011ff */
[----:B------:R-:W-:Y:S01]  /*76f0*/  BSSY B1, `(.L_x_115) ;  /* 0x0000023000017945 */ /* 0x000fe20003800000 */
[----:B--2---:R-:W-:Y:S03]  /*7700*/  @P6 SEL R196, RZ, 0x1, !P0 ;  /* 0x00000001ffc46807 */ /* 0x004fe60004000000 */
[----:B------:R-:W-:Y:S05]  /*7710*/  @!P6 BRA `(.L_x_116) ;  /* 0x000000000080e947 */ /* 0x000fea0003800000 */
[----:B------:R-:W-:Y:S01]  /*7720*/  ISETP.NE.AND P1, PT, R197, RZ, PT ;  /* 0x000000ffc500720c */ /* 0x000fe20003f25270 */
[----:B------:R-:W-:Y:S01]  /*7730*/  BSSY B0, `(.L_x_117) ;  /* 0x000000a000007945 */ /* 0x000fe20003800000 */
[----:B------:R-:W-:Y:S11]  /*7740*/  ISETP.NE.AND P0, PT, R196, RZ, PT ;  /* 0x000000ffc400720c */ /* 0x000ff60003f05270 */
[----:B------:R-:W-:Y:S04]  /*7750*/  @P1 IMAD R0, R181, 0x2000, R186 ;  /* 0x00002000b5001824 */ /* 0x000fe800078e02ba */
[C---:B------:R-:W-:Y:S01]  /*7760*/  @P1 IMAD.IADD R5, R0.reuse, 0x1, R199 ;  /* 0x0000000100051824 */ /* 0x040fe200078e02c7 */
[----:B------:R-:W-:Y:S03]  /*7770*/  @P1 IADD3 R4, PT, PT, R0, R205, RZ ;  /* 0x000000cd00041210 */ /* 0x000fe60007ffe0ff */
[----:B------:R-:W-:Y:S01]  /*7780*/  @P1 IMAD.IADD R2, R198, 0x1, R5 ;  /* 0x00000001c6021824 */ /* 0x000fe200078e0205 */
[----:B------:R-:W-:Y:S06]  /*7790*/  @P0 BRA `(.L_x_118) ;  /* 0x00000000000c0947 */ /* 0x000fec0003800000 */
[----:B------:R-:W-:Y:S04]  /*77a0*/  SHF.L.U32 R3, R180, 0x1f, RZ ;  /* 0x0000001fb4037819 */ /* 0x000fe800000006ff */
[----:B------:R-:W2:Y:S02]  /*77b0*/  SYNCS.PHASECHK.TRANS64.TRYWAIT P0, [R206+URZ+0x20], R3 ;  /* 0x00002003ce0075a7 */ /* 0x000ea400080011ff */
[----:B--2---:R-:W-:Y:S05]  /*77c0*/  @!P0 BRA `(.L_x_119) ;  /* 0x0000004800e88947 */ /* 0x004fea0003800000 */
.L_x_118:
[----:B------:R-:W-:Y:S05]  /*77d0*/  BSYNC B0 ;  /* 0x0000000000007941 */ /* 0x000fea0003800000 */
.L_x_117:
[----:B------:R-:W-:Y:S01]  /*77e0*/  ISETP.NE.AND P0, PT, R197, RZ, PT ;  /* 0x000000ffc500720c */ /* 0x000fe20003f05270 */
[----:B--2---:R-:W-:Y:S02]  /*77f0*/  VIADD R206, R206, 0x40 ;  /* 0x00000040cece7836 */ /* 0x004fe40000000000 */
[----:B------:R-:W-:Y:S02]  /*7800*/  IMAD.U32 R3, RZ, RZ, UR37 ;  /* 0x00000025ff037e24 */ /* 0x000fe4000f8e00ff */
[----:B------:R-:W-:Y:S03]  /*7810*/  VIADD R181, R181, 0x1 ;  /* 0x00000001b5b57836 */ /* 0x000fe60000000000 */
[----:B------:R-:W-:Y:S05]  /*7820*/  PRMT R3, R3, 0x654, R206 ;  /* 0x0000065403037816 */ /* 0x000fea00000000ce */
[----:B------:R2:W3:Y:S04]  /*7830*/  @P0 LDS.128 R148, [R0] ;  /* 0x0000000000940984 */ /* 0x0004e80000000c00 */
[----:B------:R2:W4:Y:S04]  /*7840*/  @P0 LDS.128 R156, [R4+0x20] ;  /* 0x00002000049c0984 */ /* 0x0005280000000c00 */
        /* <DEDUP_REMOVED lines=9> */
[----:B------:R-:W-:Y:S01]  /*78e0*/  SEL R181, R181, RZ, P0 ;  /* 0x000000ffb5b57207 */ /* 0x000fe20000000000 */
[----:B-----5:R5:W-:Y:S02]  /*78f0*/  SYNCS.ARRIVE.TRANS64.RED.A1T0 RZ, [R3+URZ], RZ ;  /* 0x000000ff03ff79a7 */ /* 0x020be400081004ff */
[----:B-----5:R-:W-:Y:S04]  /*7900*/  SEL R3, RZ, 0x1, P0 ;  /* 0x00000001ff037807 */ /* 0x020fe80000000000 */
[----:B--234-:R-:W-:Y:S02]  /*7910*/  LOP3.LUT R180, R180, R3, RZ, 0x3c, !PT ;  /* 0x00000003b4b47212 */ /* 0x01cfe400078e3cff */
.L_x_116:
[----:B------:R-:W-:Y:S05]  /*7920*/  BSYNC B1 ;  /* 0x0000000000017941 */ /* 0x000fea0003800000 */
.L_x_115:
[----:B------:R-:W-:Y:S01]  /*7930*/  VIADD R0, R80, 0x40 ;  /* 0x0000004050007836 */ /* 0x000fe20000000000 */
[----:B------:R-:W-:Y:S04]  /*7940*/  BSSY.RECONVERGENT B6, `(.L_x_120) ;  /* 0x0000015000067945 */ /* 0x000fe80003800200 */
[----:B------:R-:W-:Y:S04]  /*7950*/  SHF.R.U32.HI R0, RZ, 0x15, R0 ;  /* 0x00000015ff007819 */ /* 0x000fe80000011600 */
[----:B------:R-:W-:Y:S11]  /*7960*/  LOP3.LUT P0, RZ, R0, 0x3, R173, 0x48, !PT ;  /* 0x0000000300ff7812 */ /* 0x000ff600078048ad */
[----:B------:R-:W-:Y:S02]  /*7970*/  @!UPT UIADD3 URZ, UPT, UPT, URZ, URZ, URZ ;  /* 0x000000fffffff290 */ /* 0x000fe4000fffe0ff */
[----:B------:R-:W-:Y:S05]  /*7980*/  @!P0 BRA `(.L_x_121) ;  /* 0x0000000000408947 */ /* 0x000fea0003800000 */
[----:B------:R-:W2:Y:S01]  /*7990*/  LDCU.64 UR8, c[0x4][0x78] ;  /* 0x01000f00ff0877ac */ /* 0x000ea20008000a00 */
[----:B------:R-:W-:Y:S01]  /*79a0*/  MOV R3, 0x0 ;  /* 0x0000000000037802 */ /* 0x000fe20000000f00 */
[----:B------:R-:W-:Y:S02]  /*79b0*/  HFMA2 R12, -RZ, RZ, 0, 5.9604644775390625e-08 ;  /* 0x00000001ff0c7431 */ /* 0x000fe400000001ff */
[----:B------:R-:W-:Y:S02]  /*79c0*/  IMAD.MOV.U32 R8, RZ, RZ, 0x192 ;  /* 0x00000192ff087424 */ /* 0x000fe400078e00ff */
[----:B------:R-:W-:Y:S01]  /*79d0*/  IMAD.MOV.U32 R13, RZ, RZ, RZ ;  /* 0x000000ffff0d7224 */ /* 0x000fe200078e00ff */
[----:B------:R-:W3:Y:S01]  /*79e0*/  LDCU.64 UR6, c[0x4][0x80] ;  /* 0x01001000ff0677ac */ /* 0x000ee20008000a00 */
[----:B------:R-:W4:Y:S01]  /*79f0*/  LDC.64 R2, c[0x4][R3] ;  /* 0x0100000003027b82 */ /* 0x000f220000000a00 */
[----:B------:R-:W5:Y:S01]  /*7a00*/  LDCU.64 UR4, c[0x4][0x18] ;  /* 0x01000300ff0477ac */ /* 0x000f620008000a00 */
[----:B--2---:R-:W-:Y:S01]  /*7a10*/  MOV R5, UR9 ;  /* 0x0000000900057c02 */ /* 0x004fe20008000f00 */
[----:B------:R-:W-:Y:S01]  /*7a20*/  IMAD.U32 R4, RZ, RZ, UR8 ;  /* 0x00000008ff047e24 */ /* 0x000fe2000f8e00ff */
[----:B---3--:R-:W-:Y:S01]  /*7a30*/  MOV R7, UR7 ;  /* 0x0000000700077c02 */ /* 0x008fe20008000f00 */
[----:B------:R-:W-:Y:S01]  /*7a40*/  IMAD.U32 R6, RZ, RZ, UR6 ;  /* 0x00000006ff067e24 */ /* 0x000fe2000f8e00ff */
[----:B-----5:R-:W-:Y:S01]  /*7a50*/  MOV R11, UR5 ;  /* 0x00000005000b7c02 */ /* 0x020fe20008000f00 */
[----:B------:R-:W-:Y:S02]  /*7a60*/  IMAD.U32 R10, RZ, RZ, UR4 ;  /* 0x00000004ff0a7e24 */ /* 0x000fe4000f8e00ff */
[----:B------:R-:W-:Y:S07]  /*7a70*/  LEPC R20, `(.L_x_121) ;  /* 0x000000001014794e */ /* 0x000fee0000000000 */
[----:B-1--4-:R-:W-:Y:S05]  /*7a80*/  CALL.ABS.NOINC R2 ;  /* 0x0000000002007343 */ /* 0x012fea0003c00000 */
.L_x_121:
[----:B------:R-:W-:Y:S05]  /*7a90*/  BSYNC.RECONVERGENT B6 ;  /* 0x0000000000067941 */ /* 0x000fea0003800200 */
.L_x_120:
[----:B------:R-:W-:Y:S01]  /*7aa0*/  F2FP.F16.E4M3.UNPACK_B R4, R149 ;  /* 0x00000095ff04723e */ /* 0x000fe200020006ff */
[----:B------:R-:W-:Y:S05]  /*7ab0*/  WARPSYNC.ALL ;  /* 0x0000000000007948 */ /* 0x000fea0003800000 */
[----:B------:R-:W-:Y:S01]  /*7ac0*/  R2UR UR4, R80 ;  /* 0x00000000500472ca */ /* 0x000fe200000e0000 */
[--C-:B------:R-:W-:Y:S01]  /*7ad0*/  HADD2.F32 R88, -RZ, R4.reuse.H0_H0 ;  /* 0x20000004ff587230 */ /* 0x100fe20000004100 */
[-C--:B------:R-:W-:Y:S01]  /*7ae0*/  F2FP.F16.E4M3.UNPACK_B R0, R148.reuse ;  /* 0x00000094ff00723e */ /* 0x080fe200020006ff */
[----:B------:R-:W-:Y:S01]  /*7af0*/  HADD2.F32 R83, -RZ, R4.H1_H1 ;  /* 0x30000004ff537230 */ /* 0x000fe20000004100 */
[----:B------:R-:W-:Y:S01]  /*7b00*/  F2FP.F16.E4M3.UNPACK_B R4, R151 ;  /* 0x00000097ff04723e */ /* 0x000fe200020006ff */
[----:B------:R-:W-:Y:S01]  /*7b10*/  BSSY.RECONVERGENT B0, `(.L_x_122) ;  /* 0x0000116000007945 */ /* 0x000fe20003800200 */
[----:B------:R-:W-:Y:S01]  /*7b20*/  F2FP.F16.E4M3.UNPACK_B R3, R148.H1 ;  /* 0x00000094ff03723e */ /* 0x000fe200030006ff */
[--C-:B------:R-:W-:Y:S01]  /*7b30*/  HADD2.F32 R2, -RZ, R0.reuse.H0_H0 ;  /* 0x20000000ff027230 */ /* 0x100fe20000004100 */
[----:B-1----:R-:W-:Y:S01]  /*7b40*/  F2FP.F16.E4M3.UNPACK_B R135, R162 ;  /* 0x000000a2ff87723e */ /* 0x002fe200020006ff */
[----:B------:R-:W-:Y:S01]  /*7b50*/  HADD2.F32 R82, -RZ, R0.H1_H1 ;  /* 0x30000000ff527230 */ /* 0x000fe20000004100 */
[----:B------:R-:W-:Y:S01]  /*7b60*/  F2FP.F16.E4M3.UNPACK_B R0, R149.H1 ;  /* 0x00000095ff00723e */ /* 0x000fe200030006ff */
[--C-:B------:R-:W-:Y:S01]  /*7b70*/  HADD2.F32 R84, -RZ, R3.reuse.H0_H0 ;  /* 0x20000003ff547230 */ /* 0x100fe20000004100 */
[----:B------:R-:W-:Y:S01]  /*7b80*/  F2FP.F16.E4M3.UNPACK_B R125, R159.H1 ;  /* 0x0000009fff7d723e */ /* 0x000fe200030006ff */
[----:B------:R-:W-:Y:S01]  /*7b90*/  HADD2.F32 R86, -RZ, R3.H1_H1 ;  /* 0x30000003ff567230 */ /* 0x000fe20000004100 */
[-C--:B------:R-:W-:Y:S01]  /*7ba0*/  F2FP.F16.E4M3.UNPACK_B R3, R150.reuse ;  /* 0x00000096ff03723e */ /* 0x080fe200020006ff */
[--C-:B------:R-:W-:Y:S01]  /*7bb0*/  HADD2.F32 R90, -RZ, R0.reuse.H0_H0 ;  /* 0x20000000ff5a7230 */ /* 0x100fe20000004100 */
[----:B------:R-:W-:Y:S01]  /*7bc0*/  ISETP.NE.AND P0, PT, R189, RZ, PT ;  /* 0x000000ffbd00720c */ /* 0x000fe20003f05270 */
[----:B------:R-:W-:Y:S01]  /*7bd0*/  HADD2.F32 R85, -RZ, R0.H1_H1 ;  /* 0x30000000ff557230 */ /* 0x000fe20000004100 */
[----:B------:R-:W-:Y:S01]  /*7be0*/  F2FP.F16.E4M3.UNPACK_B R0, R150.H1 ;  /* 0x00000096ff00723e */ /* 0x000fe200030006ff */
[--C-:B------:R-:W-:Y:S01]  /*7bf0*/  HADD2.F32 R92, -RZ, R3.reuse.H0_H0 ;  /* 0x20000003ff5c7230 */ /* 0x100fe20000004100 */
[----:B------:R-:W-:Y:S01]  /*7c00*/  ISETP.NE.AND P6, PT, R204, RZ, PT ;  /* 0x000000ffcc00720c */ /* 0x000fe20003fc5270 */
[----:B------:R-:W-:Y:S01]  /*7c10*/  HADD2.F32 R87, -RZ, R3.H1_H1 ;  /* 0x30000003ff577230 */ /* 0x000fe20000004100 */
[----:B------:R-:W-:Y:S01]  /*7c20*/  F2FP.F16.E4M3.UNPACK_B R3, R151.H1 ;  /* 0x00000097ff03723e */ /* 0x000fe200030006ff */
[--C-:B------:R-:W-:Y:S02]  /*7c30*/  HADD2.F32 R94, -RZ, R0.reuse.H0_H0 ;  /* 0x20000000ff5e7230 */ /* 0x100fe40000004100 */
[----:B------:R-:W-:Y:S01]  /*7c40*/  HADD2.F32 R89, -RZ, R0.H1_H1 ;  /* 0x30000000ff597230 */ /* 0x000fe20000004100 */
[-C--:B------:R-:W-:Y:S01]  /*7c50*/  F2FP.F16.E4M3.UNPACK_B R0, R152.reuse ;  /* 0x00000098ff00723e */ /* 0x080fe200020006ff */
[--C-:B------:R-:W-:Y:S02]  /*7c60*/  HADD2.F32 R96, -RZ, R4.reuse.H0_H0 ;  /* 0x20000004ff607230 */ /* 0x100fe40000004100 */
[----:B------:R-:W-:Y:S01]  /*7c70*/  HADD2.F32 R91, -RZ, R4.H1_H1 ;  /* 0x30000004ff5b7230 */ /* 0x000fe20000004100 */
[-C--:B------:R-:W-:Y:S01]  /*7c80*/  F2FP.F16.E4M3.UNPACK_B R4, R153.reuse ;  /* 0x00000099ff04723e */ /* 0x080fe200020006ff */
[--C-:B------:R-:W-:Y:S02]  /*7c90*/  HADD2.F32 R100, -RZ, R0.reuse.H0_H0 ;  /* 0x20000000ff647230 */ /* 0x100fe40000004100 */
[----:B------:R-:W-:Y:S01]  /*7ca0*/  HADD2.F32 R95, -RZ, R0.H1_H1 ;  /* 0x30000000ff5f7230 */ /* 0x000fe20000004100 */
[----:B------:R-:W-:Y:S01]  /*7cb0*/  F2FP.F16.E4M3.UNPACK_B R0, R153.H1 ;  /* 0x00000099ff00723e */ /* 0x000fe200030006ff */
[--C-:B------:R-:W-:Y:S02]  /*7cc0*/  HADD2.F32 R98, -RZ, R3.reuse.H0_H0 ;  /* 0x20000003ff627230 */ /* 0x100fe40000004100 */
[----:B------:R-:W-:Y:S01]  /*7cd0*/  HADD2.F32 R93, -RZ, R3.H1_H1 ;  /* 0x30000003ff5d7230 */ /* 0x000fe20000004100 */
[----:B------:R-:W-:Y:S01]  /*7ce0*/  F2FP.F16.E4M3.UNPACK_B R3, R152.H1 ;  /* 0x00000098ff03723e */ /* 0x000fe200030006ff */
[--C-:B------:R-:W-:Y:S02]  /*7cf0*/  HADD2.F32 R106, -RZ, R0.reuse.H0_H0 ;  /* 0x20000000ff6a7230 */ /* 0x100fe40000004100 */
[----:B------:R-:W-:Y:S01]  /*7d00*/  HADD2.F32 R101, -RZ, R0.H1_H1 ;  /* 0x30000000ff657230 */ /* 0x000fe20000004100 */
[-C--:B------:R-:W-:Y:S01]  /*7d10*/  F2FP.F16.E4M3.UNPACK_B R0, R154.reuse.H1 ;  /* 0x0000009aff00723e */ /* 0x080fe200030006ff */
[--C-:B------:R-:W-:Y:S02]  /*7d20*/  HADD2.F32 R104, -RZ, R4.reuse.H0_H0 ;  /* 0x20000004ff687230 */ /* 0x100fe40000004100 */
[----:B------:R-:W-:Y:S01]  /*7d30*/  HADD2.F32 R99, -RZ, R4.H1_H1 ;  /* 0x30000004ff637230 */ /* 0x000fe20000004100 */
[----:B------:R-:W-:Y:S01]  /*7d40*/  F2FP.F16.E4M3.UNPACK_B R4, R155 ;  /* 0x0000009bff04723e */ /* 0x000fe200020006ff */
[--C-:B------:R-:W-:Y:S02]  /*7d50*/  HADD2.F32 R102, -RZ, R3.reuse.H0_H0 ;  /* 0x20000003ff667230 */ /* 0x100fe40000004100 */
[----:B------:R-:W-:Y:S01]  /*7d60*/  HADD2.F32 R97, -RZ, R3.H1_H1 ;  /* 0x30000003ff617230 */ /* 0x000fe20000004100 */
[----:B------:R-:W-:Y:S01]  /*7d70*/  F2FP.F16.E4M3.UNPACK_B R3, R154 ;  /* 0x0000009aff03723e */ /* 0x000fe200020006ff */
[--C-:B------:R-:W-:Y:S02]  /*7d80*/  HADD2.F32 R110, -RZ, R0.reuse.H0_H0 ;  /* 0x20000000ff6e7230 */ /* 0x100fe40000004100 */
[----:B------:R-:W-:Y:S01]  /*7d90*/  HADD2.F32 R105, -RZ, R0.H1_H1 ;  /* 0x30000000ff697230 */ /* 0x000fe20000004100 */
[-C--:B------:R-:W-:Y:S01]  /*7da0*/  F2FP.F16.E4M3.UNPACK_B R0, R156.reuse ;  /* 0x0000009cff00723e */ /* 0x080fe200020006ff */
[--C-:B------:R-:W-:Y:S02]  /*7db0*/  HADD2.F32 R112, -RZ, R4.reuse.H0_H0 ;  /* 0x20000004ff707230 */ /* 0x100fe40000004100 */
[----:B------:R-:W-:Y:S01]  /*7dc0*/  HADD2.F32 R107, -RZ, R4.H1_H1 ;  /* 0x30000004ff6b7230 */ /* 0x000fe20000004100 */
[----:B------:R-:W-:Y:S01]  /*7dd0*/  F2FP.F16.E4M3.UNPACK_B R4, R157 ;  /* 0x0000009dff04723e */ /* 0x000fe200020006ff */
[--C-:B------:R-:W-:Y:S02]  /*7de0*/  HADD2.F32 R108, -RZ, R3.reuse.H0_H0 ;  /* 0x20000003ff6c7230 */ /* 0x100fe40000004100 */
[----:B------:R-:W-:Y:S01]  /*7df0*/  HADD2.F32 R103, -RZ, R3.H1_H1 ;  /* 0x30000003ff677230 */ /* 0x000fe20000004100 */
[----:B------:R-:W-:Y:S01]  /*7e00*/  F2FP.F16.E4M3.UNPACK_B R3, R155.H1 ;  /* 0x0000009bff03723e */ /* 0x000fe200030006ff */
[--C-:B------:R-:W-:Y:S02]  /*7e10*/  HADD2.F32 R116, -RZ, R0.reuse.H0_H0 ;  /* 0x20000000ff747230 */ /* 0x100fe40000004100 */
[----:B------:R-:W-:Y:S01]  /*7e20*/  HADD2.F32 R111, -RZ, R0.H1_H1 ;  /* 0x30000000ff6f7230 */ /* 0x000fe20000004100 */
[----:B------:R-:W-:Y:S01]  /*7e30*/  F2FP.F16.E4M3.UNPACK_B R0, R156.H1 ;  /* 0x0000009cff00723e */ /* 0x000fe200030006ff */
[--C-:B------:R-:W-:Y:S02]  /*7e40*/  HADD2.F32 R120, -RZ, R4.reuse.H0_H0 ;  /* 0x20000004ff787230 */ /* 0x100fe40000004100 */
[----:B------:R-:W-:Y:S02]  /*7e50*/  HADD2.F32 R115, -RZ, R4.H1_H1 ;  /* 0x30000004ff737230 */ /* 0x000fe40000004100 */
[--C-:B------:R-:W-:Y:S01]  /*7e60*/  HADD2.F32 R114, -RZ, R3.reuse.H0_H0 ;  /* 0x20000003ff727230 */ /* 0x100fe20000004100 */
[----:B------:R-:W1:Y:S01]  /*7e70*/  LDTM.x64 R4, tmem[UR4+0x40] ;  /* 0x00004004000479ee */ /* 0x000e620008340000 */
[----:B------:R-:W-:Y:S01]  /*7e80*/  HADD2.F32 R109, -RZ, R3.H1_H1 ;  /* 0x30000003ff6d7230 */ /* 0x000fe20000004100 */
[----:B------:R-:W-:Y:S01]  /*7e90*/  F2FP.F16.E4M3.UNPACK_B R3, R157.H1 ;  /* 0x0000009dff03723e */ /* 0x000fe200030006ff */
        /* <DEDUP_REMOVED lines=14> */
[----:B------:R-:W-:Y:S01]  /*7f80*/  F2FP.F16.E4M3.UNPACK_B R0, R160.H1 ;  /* 0x000000a0ff00723e */ /* 0x000fe200030006ff */
[--C-:B------:R-:W-:Y:S02]  /*7f90*/  HADD2.F32 R132, -RZ, R3.reuse.H0_H0 ;  /* 0x20000003ff847230 */ /* 0x100fe40000004100 */
[C---:B-1----:R-:W-:Y:S01]  /*7fa0*/  FMUL R7, R78.reuse, R7 ;  /* 0x000000074e077220 */ /* 0x042fe20000400000 */
        /* <DEDUP_REMOVED lines=10> */
[C---:B------:R-:W-:Y:S01]  /*8050*/  FMUL R0, R78.reuse, R4 ;  /* 0x000000044e007220 */ /* 0x040fe20000400000 */
[--C-:B------:R-:W-:Y:S01]  /*8060*/  HADD2.F32 R140, -RZ, R135.reuse.H0_H0 ;  /* 0x20000087ff8c7230 */ /* 0x100fe20000004100 */
[----:B------:R-:W-:Y:S01]  /*8070*/  F2FP.F16.E4M3.UNPACK_B R4, R163 ;  /* 0x000000a3ff04723e */ /* 0x000fe200020006ff */
[----:B------:R-:W-:Y:S02]  /*8080*/  HADD2.F32 R135, -RZ, R135.H1_H1 ;  /* 0x30000087ff877230 */ /* 0x000fe40000004100 */
[C---:B------:R-:W-:Y:S01]  /*8090*/  FFMA R0, R81.reuse, R2, R0 ;  /* 0x0000000251007223 */ /* 0x040fe20000000000 */
[C---:B------:R-:W-:Y:S01]  /*80a0*/  FMUL R2, R78.reuse, R5 ;  /* 0x000000054e027220 */ /* 0x040fe20000400000 */
[--C-:B------:R-:W-:Y:S01]  /*80b0*/  HADD2.F32 R142, -RZ, R3.reuse.H0_H0 ;  /* 0x20000003ff8e7230 */ /* 0x100fe20000004100 */
[----:B------:R-:W-:Y:S01]  /*80c0*/  F2FP.F16.E4M3.UNPACK_B R5, R163.H1 ;  /* 0x000000a3ff05723e */ /* 0x000fe200030006ff */
[----:B------:R-:W-:Y:S02]  /*80d0*/  HADD2.F32 R137, -RZ, R3.H1_H1 ;  /* 0x30000003ff897230 */ /* 0x000fe40000004100 */
[C---:B------:R-:W-:Y:S01]  /*80e0*/  FFMA R2, R81.reuse, R82, R2 ;  /* 0x0000005251027223 */ /* 0x040fe20000000002 */
[--C-:B------:R-:W-:Y:S02]  /*80f0*/  HADD2.F32 R82, -RZ, R4.reuse.H0_H0 ;  /* 0x20000004ff527230 */ /* 0x100fe40000004100 */
[C---:B------:R-:W-:Y:S01]  /*8100*/  FMUL R3, R78.reuse, R6 ;  /* 0x000000064e037220 */ /* 0x040fe20000400000 */
[----:B------:R-:W-:Y:S02]  /*8110*/  HADD2.F32 R139, -RZ, R4.H1_H1 ;  /* 0x30000004ff8b7230 */ /* 0x000fe40000004100 */
[C---:B------:R-:W-:Y:S01]  /*8120*/  FMUL R4, R78.reuse, R9 ;  /* 0x000000094e047220 */ /* 0x040fe20000400000 */
[--C-:B------:R-:W-:Y:S02]  /*8130*/  HADD2.F32 R141, -RZ, R5.reuse.H1_H1 ;  /* 0x30000005ff8d7230 */ /* 0x100fe40000004100 */
[C---:B------:R-:W-:Y:S01]  /*8140*/  FFMA R3, R81.reuse, R84, R3 ;  /* 0x0000005451037223 */ /* 0x040fe20000000003 */
[----:B------:R-:W-:Y:S01]  /*8150*/  FFMA R7, R81, R86, R7 ;  /* 0x0000005651077223 */ /* 0x000fe20000000007 */
[----:B------:R-:W-:Y:S02]  /*8160*/  HADD2.F32 R84, -RZ, R5.H0_H0 ;  /* 0x20000005ff547230 */ /* 0x000fe40000004100 */
[C---:B------:R-:W-:Y:S01]  /*8170*/  FMUL R5, R78.reuse, R10 ;  /* 0x0000000a4e057220 */ /* 0x040fe20000400000 */
[C---:B------:R-:W-:Y:S01]  /*8180*/  FMUL R6, R78.reuse, R11 ;  /* 0x0000000b4e067220 */ /* 0x040fe20000400000 */
[C---:B------:R-:W-:Y:S01]  /*8190*/  FMUL R11, R78.reuse, R16 ;  /* 0x000000104e0b7220 */ /* 0x040fe20000400000 */
[----:B------:R-:W-:Y:S01]  /*81a0*/  F2FP.SATFINITE.E4M3.F32.PACK_AB_MERGE_C R143, R7, R3, RZ ;  /* 0x00000003078f723e */ /* 0x000fe200048070ff */
[C---:B------:R-:W-:Y:S01]  /*81b0*/  FMUL R3, R78.reuse, R8 ;  /* 0x000000084e037220 */ /* 0x040fe20000400000 */
[C---:B------:R-:W-:Y:S01]  /*81c0*/  FMUL R7, R78.reuse, R12 ;  /* 0x0000000c4e077220 */ /* 0x040fe20000400000 */
[C---:B------:R-:W-:Y:S01]  /*81d0*/  FMUL R8, R78.reuse, R13 ;  /* 0x0000000d4e087220 */ /* 0x040fe20000400000 */
[C---:B------:R-:W-:Y:S01]  /*81e0*/  FMUL R12, R78.reuse, R17 ;  /* 0x000000114e0c7220 */ /* 0x040fe20000400000 */
[C---:B------:R-:W-:Y:S01]  /*81f0*/  FFMA R3, R81.reuse, R88, R3 ;  /* 0x0000005851037223 */ /* 0x040fe20000000003 */
[C---:B------:R-:W-:Y:S01]  /*8200*/  FFMA R4, R81.reuse, R83, R4 ;  /* 0x0000005351047223 */ /* 0x040fe20000000004 */
[C---:B------:R-:W-:Y:S01]  /*8210*/  FFMA R5, R81.reuse, R90, R5 ;  /* 0x0000005a51057223 */ /* 0x040fe20000000005 */
[C---:B------:R-:W-:Y:S01]  /*8220*/  FFMA R6, R81.reuse, R85, R6 ;  /* 0x0000005551067223 */ /* 0x040fe20000000006 */
[C---:B------:R-:W-:Y:S01]  /*8230*/  FFMA R7, R81.reuse, R92, R7 ;  /* 0x0000005c51077223 */ /* 0x040fe20000000007 */
[C---:B------:R-:W-:Y:S01]  /*8240*/  FFMA R8, R81.reuse, R87, R8 ;  /* 0x0000005751087223 */ /* 0x040fe20000000008 */
[C---:B------:R-:W-:Y:S01]  /*8250*/  FMUL R16, R78.reuse, R21 ;  /* 0x000000154e107220 */ /* 0x040fe20000400000 */
[----:B------:R-:W-:Y:S01]  /*8260*/  FMUL R9, R78, R14 ;  /* 0x0000000e4e097220 */ /* 0x000fe20000400000 */
[----:B------:R-:W-:Y:S01]  /*8270*/  F2FP.SATFINITE.E4M3.F32.PACK_AB_MERGE_C R5, R6, R5, RZ ;  /* 0x000000050605723e */ /* 0x000fe200048070ff */
[C---:B------:R-:W-:Y:S01]  /*8280*/  FMUL R10, R78.reuse, R15 ;  /* 0x0000000f4e0a7220 */ /* 0x040fe20000400000 */
[C---:B------:R-:W-:Y:S01]  /*8290*/  FMUL R15, R78.reuse, R20 ;  /* 0x000000144e0f7220 */ /* 0x040fe20000400000 */
[C---:B------:R-:W-:Y:S01]  /*82a0*/  FFMA R9, R81.reuse, R94, R9 ;  /* 0x0000005e51097223 */ /* 0x040fe20000000009 */
[C---:B------:R-:W-:Y:S01]  /*82b0*/  FMUL R20, R78.reuse, R25 ;  /* 0x000000194e147220 */ /* 0x040fe20000400000 */
[C---:B------:R-:W-:Y:S01]  /*82c0*/  FFMA R10, R81.reuse, R89, R10 ;  /* 0x00000059510a7223 */ /* 0x040fe2000000000a */
[C---:B------:R-:W-:Y:S01]  /*82d0*/  FFMA R11, R81.reuse, R96, R11 ;  /* 0x00000060510b7223 */ /* 0x040fe2000000000b */
[C---:B------:R-:W-:Y:S01]  /*82e0*/  FFMA R12, R81.reuse, R91, R12 ;  /* 0x0000005b510c7223 */ /* 0x040fe2000000000c */
[C---:B------:R-:W-:Y:S01]  /*82f0*/  FMUL R13, R78.reuse, R18 ;  /* 0x000000124e0d7220 */ /* 0x040fe20000400000 */
[----:B------:R-:W-:Y:S01]  /*8300*/  FMUL R14, R78, R19 ;  /* 0x000000134e0e7220 */ /* 0x000fe20000400000 */
[----:B------:R-:W-:Y:S01]  /*8310*/  F2FP.SATFINITE.E4M3.F32.PACK_AB_MERGE_C R9, R10, R9, RZ ;  /* 0x000000090a09723e */ /* 0x000fe200048070ff */
[C---:B------:R-:W-:Y:S01]  /*8320*/  FMUL R19, R78.reuse, R24 ;  /* 0x000000184e137220 */ /* 0x040fe20000400000 */
        /* <DEDUP_REMOVED lines=17> */
[----:B------:R-:W-:Y:S01]  /*8440*/  FMUL R27, R78, R32 ;  /* 0x000000204e1b7220 */ /* 0x000fe20000400000 */
[C---:B------:R-:W-:Y:S01]  /*8450*/  FFMA R21, R81.reuse, R106, R21 ;  /* 0x0000006a51157223 */ /* 0x040fe20000000015 */
[C---:B------:R-:W-:Y:S01]  /*8460*/  FFMA R22, R81.reuse, R101, R22 ;  /* 0x0000006551167223 */ /* 0x040fe20000000016 */
[----:B------:R-:W-:Y:S01]  /*8470*/  F2FP.SATFINITE.E4M3.F32.PACK_AB_MERGE_C R16, R16, R15, R17 ;  /* 0x0000000f1010723e */ /* 0x000fe20004807011 */
[C---:B------:R-:W-:Y:S01]  /*8480*/  FFMA R23, R81.reuse, R108, R23 ;  /* 0x0000006c51177223 */ /* 0x040fe20000000017 */
[C---:B------:R-:W-:Y:S01]  /*8490*/  FFMA R24, R81.reuse, R103, R24 ;  /* 0x0000006751187223 */ /* 0x040fe20000000018 */
[----:B------:R-:W-:Y:S01]  /*84a0*/  FMUL R32, R78, R37 ;  /* 0x000000254e207220 */ /* 0x000fe20000400000 */
[----:B------:R-:W-:Y:S01]  /*84b0*/  F2FP.SATFINITE.E4M3.F32.PACK_AB_MERGE_C R21, R22, R21, RZ ;  /* 0x000000151615723e */ /* 0x000fe200048070ff */
[C---:B------:R-:W-:Y:S01]  /*84c0*/  FMUL R25, R78.reuse, R30 ;  /* 0x0000001e4e197220 */ /* 0x040fe20000400000 */
[C---:B------:R-:W-:Y:S01]  /*84d0*/  FMUL R26, R78.reuse, R31 ;  /* 0x0000001f4e1a7220 */ /* 0x040fe20000400000 */
[----:B------:R-:W-:Y:S01]  /*84e0*/  FMUL R31, R78, R36 ;  /* 0x000000244e1f7220 */ /* 0x000fe20000400000 */
[----:B------:R-:W-:Y:S01]  /*84f0*/  F2FP.SATFINITE.E4M3.F32.PACK_AB_MERGE_C R17, R20, R19, R21 ;  /* 0x000000131411723e */ /* 0x000fe20004807015 */
        /* <DEDUP_REMOVED lines=8> */
[----:B------:R-:W-:Y:S01]  /*8580*/  FMUL R35, R78, R40 ;  /* 0x000000284e237220 */ /* 0x000fe20000400000 */
[C---:B------:R-:W-:Y:S01]  /*8590*/  FFMA R29, R81.reuse, R114, R29 ;  /* 0x00000072511d7223 */ /* 0x040fe2000000001d */
[----:B------:R-:W-:Y:S01]  /*85a0*/  F2FP.SATFINITE.E4M3.F32.PACK_AB_MERGE_C R18, R24, R23, R18 ;  /* 0x000000171812723e */ /* 0x000fe20004807012 */
        /* <DEDUP_REMOVED lines=22> */
[C---:B------:R-:W-:Y:S01]  /*8710*/  FMUL R41, R78.reuse, R46 ;  /* 0x0000002e4e297220 */ /* 0x040fe20000400000 */
[C---:B------:R-:W-:Y:S01]  /*8720*/  FMUL R42, R78.reuse, R47 ;  /* 0x0000002f4e2a7220 */ /* 0x040fe20000400000 */
[C---:B------:R-:W-:Y:S01]  /*8730*/  FFMA R40, R81.reuse, R119, R40 ;  /* 0x0000007751287223 */ /* 0x040fe20000000028 */
[--C-:B------:R-:W-:Y:S02]  /*8740*/  HADD2.F32 R130, -RZ, R125.reuse.H0_H0 ;  /* 0x2000007dff827230 */ /* 0x100fe40000004100 */
[C---:B------:R-:W-:Y:S01]  /*8750*/  FFMA R41, R81.reuse, R126, R41 ;  /* 0x0000007e51297223 */ /* 0x040fe20000000029 */
[----:B------:R-:W-:Y:S02]  /*8760*/  HADD2.F32 R125, -RZ, R125.H1_H1 ;  /* 0x3000007dff7d7230 */ /* 0x000fe40000004100 */
[C---:B------:R-:W-:Y:S01]  /*8770*/  FMUL R45, R78.reuse, R50 ;  /* 0x000000324e2d7220 */ /* 0x040fe20000400000 */
[C---:B------:R-:W-:Y:S01]  /*8780*/  FFMA R42, R81.reuse, R121, R42 ;  /* 0x00000079512a7223 */ /* 0x040fe2000000002a */
[C---:B------:R-:W-:Y:S01]  /*8790*/  FMUL R46, R78.reuse, R51 ;  /* 0x000000334e2e7220 */ /* 0x040fe20000400000 */
[C---:B------:R-:W-:Y:S01]  /*87a0*/  FFMA R43, R81.reuse, R128, R43 ;  /* 0x00000080512b7223 */ /* 0x040fe2000000002b */
[C---:B------:R-:W-:Y:S01]  /*87b0*/  FMUL R47, R78.reuse, R52 ;  /* 0x000000344e2f7220 */ /* 0x040fe20000400000 */
        /* <DEDUP_REMOVED lines=10> */
[C---:B------:R-:W-:Y:S01]  /*8860*/  FFMA R45, R81.reuse, R130, R45 ;  /* 0x00000082512d7223 */ /* 0x040fe2000000002d */
[C---:B------:R-:W-:Y:S01]  /*8870*/  FMUL R59, R78.reuse, R64 ;  /* 0x000000404e3b7220 */ /* 0x040fe20000400000 */
[C---:B------:R-:W-:Y:S01]  /*8880*/  FMUL R60, R78.reuse, R65 ;  /* 0x000000414e3c7220 */ /* 0x040fe20000400000 */
[C---:B------:R-:W-:Y:S01]  /*8890*/  FMUL R61, R78.reuse, R66 ;  /* 0x000000424e3d7220 */ /* 0x040fe20000400000 */
[----:B------:R-:W-:Y:S01]  /*88a0*/  FMUL R62, R78, R67 ;  /* 0x000000434e3e7220 */ /* 0x000fe20000400000 */
[C---:B------:R-:W-:Y:S01]  /*88b0*/  FFMA R46, R81.reuse, R125, R46 ;  /* 0x0000007d512e7223 */ /* 0x040fe2000000002e */
[----:B------:R-:W-:Y:S01]  /*88c0*/  F2FP.SATFINITE.E4M3.F32.PACK_AB_MERGE_C R64, R2, R0, R143 ;  /* 0x000000000240723e */ /* 0x000fe2000480708f */
[C---:B------:R-:W-:Y:S01]  /*88d0*/  FFMA R47, R81.reuse, R132, R47 ;  /* 0x00000084512f7223 */ /* 0x040fe2000000002f */
[----:B------:R-:W-:Y:S01]  /*88e0*/  F2FP.SATFINITE.E4M3.F32.PACK_AB_MERGE_C R65, R4, R3, R5 ;  /* 0x000000030441723e */ /* 0x000fe20004807005 */
[C---:B------:R-:W-:Y:S01]  /*88f0*/  FFMA R48, R81.reuse, R127, R48 ;  /* 0x0000007f51307223 */ /* 0x040fe20000000030 */
[----:B------:R-:W-:Y:S01]  /*8900*/  F2FP.SATFINITE.E4M3.F32.PACK_AB_MERGE_C R66, R8, R7, R9 ;  /* 0x000000070842723e */ /* 0x000fe20004807009 */
[C---:B------:R-:W-:Y:S01]  /*8910*/  FFMA R49, R81.reuse, R134, R49 ;  /* 0x0000008651317223 */ /* 0x040fe20000000031 */
[----:B------:R-:W-:Y:S01]  /*8920*/  F2FP.SATFINITE.E4M3.F32.PACK_AB_MERGE_C R67, R12, R11, R13 ;  /* 0x0000000b0c43723e */ /* 0x000fe2000480700d */
[----:B------:R-:W-:Y:S01]  /*8930*/  FMUL R53, R78, R58 ;  /* 0x0000003a4e357220 */ /* 0x000fe20000400000 */
[C---:B------:R-:W-:Y:S01]  /*8940*/  FFMA R50, R81.reuse, R129, R50 ;  /* 0x0000008151327223 */ /* 0x040fe20000000032 */
[C---:B------:R-:W-:Y:S01]  /*8950*/  FFMA R51, R81.reuse, R136, R51 ;  /* 0x0000008851337223 */ /* 0x040fe20000000033 */
[C---:B------:R-:W-:Y:S01]  /*8960*/  FFMA R52, R81.reuse, R131, R52 ;  /* 0x0000008351347223 */ /* 0x040fe20000000034 */
[----:B------:R1:W-:Y:S01]  /*8970*/  STS.128 [R172+UR49+0xa200], R64 ;  /* 0x00a20040ac007988 */ /* 0x0003e20008000c31 */
[C---:B------:R-:W-:Y:S01]  /*8980*/  FFMA R53, R81.reuse, R138, R53 ;  /* 0x0000008a51357223 */ /* 0x040fe20000000035 */
[----:B------:R-:W-:Y:S01]  /*8990*/  F2FP.SATFINITE.E4M3.F32.PACK_AB_MERGE_C R37, R38, R37, RZ ;  /* 0x000000252625723e */ /* 0x000fe200048070ff */
[C---:B------:R-:W-:Y:S01]  /*89a0*/  FFMA R54, R81.reuse, R133, R54 ;  /* 0x0000008551367223 */ /* 0x040fe20000000036 */
[----:B------:R-:W-:Y:S01]  /*89b0*/  FMUL R58, R78, R63 ;  /* 0x0000003f4e3a7220 */ /* 0x000fe20000400000 */
[C---:B------:R-:W-:Y:S01]  /*89c0*/  FFMA R55, R81.reuse, R140, R55 ;  /* 0x0000008c51377223 */ /* 0x040fe20000000037 */
[C---:B------:R-:W-:Y:S01]  /*89d0*/  FFMA R56, R81.reuse, R135, R56 ;  /* 0x0000008751387223 */ /* 0x040fe20000000038 */
[C---:B------:R-:W-:Y:S01]  /*89e0*/  FFMA R57, R81.reuse, R142, R57 ;  /* 0x0000008e51397223 */ /* 0x040fe20000000039 */
[----:B------:R1:W-:Y:S01]  /*89f0*/  STS.128 [R193+0xa010], R16 ;  /* 0x00a01010c1007388 */ /* 0x0003e20000000c00 */
[----:B------:R-:W-:Y:S01]  /*8a00*/  F2FP.SATFINITE.E4M3.F32.PACK_AB_MERGE_C R33, R36, R35, R37 ;  /* 0x000000232421723e */ /* 0x000fe20004807025 */
[C---:B------:R-:W-:Y:S01]  /*8a10*/  FFMA R58, R81.reuse, R137, R58 ;  /* 0x00000089513a7223 */ /* 0x040fe2000000003a */
[----:B------:R-:W-:Y:S01]  /*8a20*/  F2FP.SATFINITE.E4M3.F32.PACK_AB_MERGE_C R34, R42, R41, RZ ;  /* 0x000000292a22723e */ /* 0x000fe200048070ff */
[C---:B------:R-:W-:Y:S01]  /*8a30*/  FFMA R59, R81.reuse, R82, R59 ;  /* 0x00000052513b7223 */ /* 0x040fe2000000003b */
[----:B------:R-:W-:Y:S01]  /*8a40*/  F2FP.SATFINITE.E4M3.F32.PACK_AB_MERGE_C R35, R46, R45, RZ ;  /* 0x0000002d2e23723e */ /* 0x000fe200048070ff */
        /* <DEDUP_REMOVED lines=25> */
[----:B------:R-:W-:Y:S02]  /*8be0*/  UIADD3 UR8, UP0, UPT, UR52, 0x680, URZ ;  /* 0x0000068034087890 */ /* 0x000fe4000ff1e0ff */
[----:B------:R-:W-:Y:S02]  /*8bf0*/  UIADD3 UR5, UPT, UPT, UR41, 0x40, URZ ;  /* 0x0000004029057890 */ /* 0x000fe4000fffe0ff */
[----:B------:R-:W-:Y:S02]  /*8c00*/  UIADD3 UR4, UPT, UPT, UR49, 0xa200, URZ ;  /* 0x0000a20031047890 */ /* 0x000fe4000fffe0ff */
[----:B------:R-:W-:Y:S01]  /*8c10*/  UIADD3.X UR9, UPT, UPT, URZ, UR53, URZ, UP0, !UPT ;  /* 0x00000035ff097290 */ /* 0x000fe200087fe4ff */
[----:B------:R-:W-:Y:S01]  /*8c20*/  UMOV UR6, UR42 ;  /* 0x0000002a00067c82 */ /* 0x000fe20008000000 */
[----:B------:R-:W-:Y:S07]  /*8c30*/  UMOV UR7, UR36 ;  /* 0x0000002400077c82 */ /* 0x000fee0008000000 */
[----:B------:R2:W-:Y:S01]  /*8c40*/  UTMASTG.3D [UR4], [UR8] ;  /* 0x00000004080073b5 */ /* 0x0005e20008010000 */
[----:B------:R0:W-:Y:S01]  /*8c50*/  UTMACMDFLUSH ;  /* 0x00000000000079b7 */ /* 0x0001e20000000000 */
[----:B--2---:R-:W-:Y:S04]  /*8c60*/  DEPBAR.LE SB0, 0x1 ;  /* 0x000080400000791a */ /* 0x004fe80000000000 */
.L_x_123:
[----:B------:R-:W-:Y:S05]  /*8c70*/  BSYNC.RECONVERGENT B0 ;  /* 0x0000000000007941 */ /* 0x000fea0003800200 */
.L_x_122:
        /* <DEDUP_REMOVED lines=16> */
.L_x_127:
[----:B------:R-:W-:Y:S05]  /*8d80*/  BSYNC B0 ;  /* 0x0000000000007941 */ /* 0x000fea0003800000 */
.L_x_126:
        /* <DEDUP_REMOVED lines=20> */
.L_x_125:
[----:B------:R-:W-:Y:S05]  /*8ed0*/  BSYNC B1 ;  /* 0x0000000000017941 */ /* 0x000fea0003800000 */
.L_x_124:
[----:B--2---:R-:W-:Y:S01]  /*8ee0*/  VIADD R0, R80, 0x80 ;  /* 0x0000008050007836 */ /* 0x004fe20000000000 */
        /* <DEDUP_REMOVED lines=10> */
[----:B------:R-:W5:Y:S01]  /*8f90*/  LDCU.64 UR6, c[0x4][0x80] ;  /* 0x01001000ff0677ac */ /* 0x000f620008000a00 */
[----:B------:R-:W1:Y:S01]  /*8fa0*/  LDC.64 R2, c[0x4][R3] ;  /* 0x0100000003027b82 */ /* 0x000e620000000a00 */
[----:B------:R-:W3:Y:S01]  /*8fb0*/  LDCU.64 UR4, c[0x4][0x18] ;  /* 0x01000300ff0477ac */ /* 0x000ee20008000a00 */
[----:B--2---:R-:W-:Y:S01]  /*8fc0*/  MOV R5, UR9 ;  /* 0x0000000900057c02 */ /* 0x004fe20008000f00 */
[----:B------:R-:W-:Y:S01]  /*8fd0*/  IMAD.U32 R4, RZ, RZ, UR8 ;  /* 0x00000008ff047e24 */ /* 0x000fe2000f8e00ff */
[----:B-----5:R-:W-:Y:S01]  /*8fe0*/  MOV R7, UR7 ;  /* 0x0000000700077c02 */ /* 0x020fe20008000f00 */
[----:B------:R-:W-:Y:S01]  /*8ff0*/  IMAD.U32 R6, RZ, RZ, UR6 ;  /* 0x00000006ff067e24 */ /* 0x000fe2000f8e00ff */
[----:B---3--:R-:W-:Y:S01]  /*9000*/  MOV R11, UR5 ;  /* 0x00000005000b7c02 */ /* 0x008fe20008000f00 */
[----:B------:R-:W-:Y:S02]  /*9010*/  IMAD.U32 R10, RZ, RZ, UR4 ;  /* 0x00000004ff0a7e24 */ /* 0x000fe4000f8e00ff */
[----:B------:R-:W-:Y:S07]  /*9020*/  LEPC R20, `(.L_x_130) ;  /* 0x000000001014794e */ /* 0x000fee0000000000 */
[----:B-1--4-:R-:W-:Y:S05]  /*9030*/  CALL.ABS.NOINC R2 ;  /* 0x0000000002007343 */ /* 0x012fea0003c00000 */
.L_x_130:
[----:B------:R-:W-:Y:S05]  /*9040*/  BSYNC.RECONVERGENT B6 ;  /* 0x0000000000067941 */ /* 0x000fea0003800200 */
.L_x_129:
[----:B---3--:R-:W-:Y:S01]  /*9050*/  F2FP.F16.E4M3.UNPACK_B R4, R149 ;  /* 0x00000095ff04723e */ /* 0x008fe200020006ff */
        /* <DEDUP_REMOVED lines=13> */
[----:B----4-:R-:W-:Y:S01]  /*9130*/  F2FP.F16.E4M3.UNPACK_B R125, R159.H1 ;  /* 0x0000009fff7d723e */ /* 0x010fe200030006ff */
        /* <DEDUP_REMOVED lines=262> */
[----:B------:R-:W-:Y:S02]  /*a1a0*/  UIADD3 UR8, UP0, UPT, UR52, 0x680, URZ ;  /* 0x0000068034087890 */ /* 0x000fe4000ff1e0ff */
[----:B------:R-:W-:Y:S02]  /*a1b0*/  UIADD3 UR5, UPT, UPT, UR41, 0x80, URZ ;  /* 0x0000008029057890 */ /* 0x000fe4000fffe0ff */
[----:B------:R-:W-:Y:S01]  /*a1c0*/  MOV R188, UR10 ;  /* 0x0000000a00bc7c02 */ /* 0x000fe20008000f00 */
[----:B------:R-:W-:Y:S01]  /*a1d0*/  UIADD3.X UR9, UPT, UPT, URZ, UR53, URZ, UP0, !UPT ;  /* 0x00000035ff097290 */ /* 0x000fe200087fe4ff */
[----:B------:R-:W-:Y:S02]  /*a1e0*/  UMOV UR6, UR42 ;  /* 0x0000002a00067c82 */ /* 0x000fe40008000000 */
[----:B------:R-:W-:Y:S01]  /*a1f0*/  R2UR UR4, R188 ;  /* 0x00000000bc0472ca */ /* 0x000fe200000e0000 */
[----:B------:R-:W-:Y:S11]  /*a200*/  UMOV UR7, UR36 ;  /* 0x0000002400077c82 */ /* 0x000ff60008000000 */
[----:B------:R-:W-:Y:S01]  /*a210*/  @!UPT UIADD3 URZ, UPT, UPT, URZ, URZ, URZ ;  /* 0x000000fffffff290 */ /* 0x000fe2000fffe0ff */
[----:B------:R2:W-:Y:S01]  /*a220*/  UTMASTG.3D [UR4], [UR8] ;  /* 0x00000004080073b5 */ /* 0x0005e20008010000 */
[----:B------:R0:W-:Y:S01]  /*a230*/  UTMACMDFLUSH ;  /* 0x00000000000079b7 */ /* 0x0001e20000000000 */
[----:B--2---:R-:W-:Y:S04]  /*a240*/  DEPBAR.LE SB0, 0x1 ;  /* 0x000080400000791a */ /* 0x004fe80000000000 */
.L_x_132:
[----:B------:R-:W-:Y:S05]  /*a250*/  BSYNC.RECONVERGENT B0 ;  /* 0x0000000000007941 */ /* 0x000fea0003800200 */
.L_x_131:
        /* <DEDUP_REMOVED lines=16> */
.L_x_136:
[----:B------:R-:W-:Y:S05]  /*a360*/  BSYNC B0 ;  /* 0x0000000000007941 */ /* 0x000fea0003800000 */
.L_x_135:
        /* <DEDUP_REMOVED lines=20> */
.L_x_134:
[----:B------:R-:W-:Y:S05]  /*a4b0*/  BSYNC B1 ;  /* 0x0000000000017941 */ /* 0x000fea0003800000 */
.L_x_133:
[----:B--2---:R-:W-:Y:S05]  /*a4c0*/  VIADD R0, R80, 0xc0 ;  /* 0x000000c050007836 */ /* 0x004fea0000000000 */
        /* <DEDUP_REMOVED lines=20> */
.L_x_138:
[----:B------:R-:W-:Y:S01]  /*a610*/  ISETP.NE.AND P0, PT, R189, RZ, PT ;  /* 0x000000ffbd00720c */ /* 0x000fe20003f05270 */
[----:B------:R-:W-:Y:S05]  /*a620*/  WARPSYNC.ALL ;  /* 0x0000000000007948 */ /* 0x000fea0003800000 */
[----:B------:R-:W-:Y:S01]  /*a630*/  R2UR UR4, R80 ;  /* 0x00000000500472ca */ /* 0x000fe200000e0000 */
[----:B------:R-:W-:Y:S01]  /*a640*/  BSSY.RECONVERGENT B0, `(.L_x_139) ;  /* 0x000011c000007945 */ /* 0x000fe20003800200 */
[----:B---3--:R-:W-:Y:S02]  /*a650*/  F2FP.F16.E4M3.UNPACK_B R11, R149 ;  /* 0x00000095ff0b723e */ /* 0x008fe400020006ff */
[----:B------:R-:W-:Y:S02]  /*a660*/  F2FP.F16.E4M3.UNPACK_B R10, R150 ;  /* 0x00000096ff0a723e */ /* 0x000fe400020006ff */
[----:B------:R-:W-:Y:S01]  /*a670*/  F2FP.F16.E4M3.UNPACK_B R9, R151 ;  /* 0x00000097ff09723e */ /* 0x000fe200020006ff */
[--C-:B------:R-:W-:Y:S01]  /*a680*/  HADD2.F32 R83, -RZ, R11.reuse.H0_H0 ;  /* 0x2000000bff537230 */ /* 0x100fe20000004100 */
[----:B----4-:R-:W-:Y:S01]  /*a690*/  F2FP.F16.E4M3.UNPACK_B R8, R152 ;  /* 0x00000098ff08723e */ /* 0x010fe200020006ff */
[----:B------:R-:W-:Y:S01]  /*a6a0*/  HADD2.F32 R84, -RZ, R11.H1_H1 ;  /* 0x3000000bff547230 */ /* 0x000fe20000004100 */
[----:B------:R-:W-:Y:S01]  /*a6b0*/  F2FP.F16.E4M3.UNPACK_B R7, R153 ;  /* 0x00000099ff07723e */ /* 0x000fe200020006ff */
[--C-:B------:R-:W-:Y:S01]  /*a6c0*/  HADD2.F32 R87, -RZ, R10.reuse.H0_H0 ;  /* 0x2000000aff577230 */ /* 0x100fe20000004100 */
[----:B------:R-:W-:Y:S01]  /*a6d0*/  F2FP.F16.E4M3.UNPACK_B R6, R154 ;  /* 0x0000009aff06723e */ /* 0x000fe200020006ff */
[----:B------:R-:W-:Y:S01]  /*a6e0*/  HADD2.F32 R88, -RZ, R10.H1_H1 ;  /* 0x3000000aff587230 */ /* 0x000fe20000004100 */
[----:B------:R-:W-:Y:S01]  /*a6f0*/  F2FP.F16.E4M3.UNPACK_B R5, R155 ;  /* 0x0000009bff05723e */ /* 0x000fe200020006ff */
[--C-:B------:R-:W-:Y:S01]  /*a700*/  HADD2.F32 R91, -RZ, R9.reuse.H0_H0 ;  /* 0x20000009ff5b7230 */ /* 0x100fe20000004100 */
[----:B-1----:R-:W-:Y:S01]  /*a710*/  F2FP.F16.E4M3.UNPACK_B R4, R156 ;  /* 0x0000009cff04723e */ /* 0x002fe200020006ff */
[----:B------:R-:W-:Y:S01]  /*a720*/  HADD2.F32 R93, -RZ, R9.H1_H1 ;  /* 0x30000009ff5d7230 */ /* 0x000fe20000004100 */
[-C--:B------:R-:W-:Y:S01]  /*a730*/  F2FP.F16.E4M3.UNPACK_B R2, R148.reuse ;  /* 0x00000094ff02723e */ /* 0x080fe200020006ff */
[--C-:B------:R-:W-:Y:S01]  /*a740*/  HADD2.F32 R94, -RZ, R8.reuse.H0_H0 ;  /* 0x20000008ff5e7230 */ /* 0x100fe20000004100 */
[----:B------:R-:W-:Y:S01]  /*a750*/  F2FP.F16.E4M3.UNPACK_B R148, R148.H1 ;  /* 0x00000094ff94723e */ /* 0x000fe200030006ff */
[----:B------:R-:W-:Y:S01]  /*a760*/  HADD2.F32 R97, -RZ, R8.H1_H1 ;  /* 0x30000008ff617230 */ /* 0x000fe20000004100 */
[----:B------:R-:W-:Y:S01]  /*a770*/  F2FP.F16.E4M3.UNPACK_B R149, R149.H1 ;  /* 0x00000095ff95723e */ /* 0x000fe200030006ff */
[--C-:B------:R-:W-:Y:S01]  /*a780*/  HADD2.F32 R98, -RZ, R7.reuse.H0_H0 ;  /* 0x20000007ff627230 */ /* 0x100fe20000004100 */
[----:B------:R-:W-:Y:S01]  /*a790*/  F2FP.F16.E4M3.UNPACK_B R150, R150.H1 ;  /* 0x00000096ff96723e */ /* 0x000fe200030006ff */
[----:B------:R-:W-:Y:S01]  /*a7a0*/  HADD2.F32 R101, -RZ, R7.H1_H1 ;  /* 0x30000007ff657230 */ /* 0x000fe20000004100 */
[----:B------:R-:W-:Y:S01]  /*a7b0*/  F2FP.F16.E4M3.UNPACK_B R151, R151.H1 ;  /* 0x00000097ff97723e */ /* 0x000fe200030006ff */
[--C-:B------:R-:W-:Y:S01]  /*a7c0*/  HADD2.F32 R102, -RZ, R6.reuse.H0_H0 ;  /* 0x20000006ff667230 */ /* 0x100fe20000004100 */
[----:B------:R-:W-:Y:S01]  /*a7d0*/  IADD3 R191, PT, PT, R191, 0xa0, RZ ;  /* 0x000000a0bfbf7810 */ /* 0x000fe20007ffe0ff */
[----:B------:R-:W-:Y:S01]  /*a7e0*/  HADD2.F32 R105, -RZ, R6.H1_H1 ;  /* 0x30000006ff697230 */ /* 0x000fe20000004100 */
[----:B------:R-:W-:Y:S01]  /*a7f0*/  F2FP.F16.E4M3.UNPACK_B R138, R163 ;  /* 0x000000a3ff8a723e */ /* 0x000fe200020006ff */
[--C-:B------:R-:W-:Y:S01]  /*a800*/  HADD2.F32 R106, -RZ, R5.reuse.H0_H0 ;  /* 0x20000005ff6a7230 */ /* 0x100fe20000004100 */
[----:B------:R-:W-:Y:S01]  /*a810*/  LOP3.LUT R191, R191, 0xfefffff8, RZ, 0xc0, !PT ;  /* 0xfefffff8bfbf7812 */ /* 0x000fe200078ec0ff */
[----:B------:R-:W-:Y:S01]  /*a820*/  HADD2.F32 R109, -RZ, R5.H1_H1 ;  /* 0x30000005ff6d7230 */ /* 0x000fe20000004100 */
[----:B------:R-:W-:Y:S01]  /*a830*/  F2FP.F16.E4M3.UNPACK_B R116, R157 ;  /* 0x0000009dff74723e */ /* 0x000fe200020006ff */
[--C-:B------:R-:W-:Y:S01]  /*a840*/  HADD2.F32 R110, -RZ, R4.reuse.H0_H0 ;  /* 0x20000004ff6e7230 */ /* 0x100fe20000004100 */
[----:B------:R-:W-:Y:S01]  /*a850*/  F2FP.F16.E4M3.UNPACK_B R120, R158 ;  /* 0x0000009eff78723e */ /* 0x000fe200020006ff */
[----:B------:R-:W-:Y:S01]  /*a860*/  HADD2.F32 R113, -RZ, R4.H1_H1 ;  /* 0x30000004ff717230 */ /* 0x000fe20000004100 */
[----:B------:R-:W-:Y:S01]  /*a870*/  F2FP.F16.E4M3.UNPACK_B R124, R159 ;  /* 0x0000009fff7c723e */ /* 0x000fe200020006ff */
[----:B------:R-:W1:Y:S01]  /*a880*/  LDTM.x64 R4, tmem[UR4+0xc0] ;  /* 0x0000c004000479ee */ /* 0x000e620008340000 */
[--C-:B------:R-:W-:Y:S01]  /*a890*/  HADD2.F32 R0, -RZ, R2.reuse.H0_H0 ;  /* 0x20000002ff007230 */ /* 0x100fe20000004100 */
[----:B------:R-:W-:Y:S01]  /*a8a0*/  NOP ;  /* 0x0000000000007918 */ /* 0x000fe20000000000 */
[----:B-1----:R1:W-:Y:S01]  /*a8b0*/  SYNCS.ARRIVE.TRANS64.RED.A1T0 RZ, [R191+URZ], RZ ;  /* 0x000000ffbfff79a7 */ /* 0x0023e200081004ff */
[----:B------:R-:W-:Y:S01]  /*a8c0*/  HADD2.F32 R2, -RZ, R2.H1_H1 ;  /* 0x30000002ff027230 */ /* 0x000fe20000004100 */
[----:B------:R-:W-:Y:S01]  /*a8d0*/  F2FP.F16.E4M3.UNPACK_B R128, R160 ;  /* 0x000000a0ff80723e */ /* 0x000fe200020006ff */
[--C-:B------:R-:W-:Y:S01]  /*a8e0*/  HADD2.F32 R86, -RZ, R149.reuse.H1_H1 ;  /* 0x30000095ff567230 */ /* 0x100fe20000004100 */
[----:B------:R-:W-:Y:S01]  /*a8f0*/  F2FP.F16.E4M3.UNPACK_B R132, R161 ;  /* 0x000000a1ff84723e */ /* 0x000fe200020006ff */
[--C-:B------:R-:W-:Y:S01]  /*a900*/  HADD2.F32 R114, -RZ, R116.reuse.H0_H0 ;  /* 0x20000074ff727230 */ /* 0x100fe20000004100 */
[----:B------:R-:W-:Y:S01]  /*a910*/  F2FP.F16.E4M3.UNPACK_B R136, R162 ;  /* 0x000000a2ff88723e */ /* 0x000fe200020006ff */
[----:B------:R-:W-:Y:S01]  /*a920*/  HADD2.F32 R117, -RZ, R116.H1_H1 ;  /* 0x30000074ff757230 */ /* 0x000fe20000004100 */
[----:B------:R-:W-:Y:S01]  /*a930*/  F2FP.F16.E4M3.UNPACK_B R152, R152.H1 ;  /* 0x00000098ff98723e */ /* 0x000fe200030006ff */
        /* <DEDUP_REMOVED lines=12> */
[C---:B------:R-:W-:Y:S01]  /*aa00*/  FMUL R4, R78.reuse, R4 ;  /* 0x000000044e047220 */ /* 0x040fe20000400000 */
[C---:B------:R-:W-:Y:S01]  /*aa10*/  FMUL R5, R78.reuse, R5 ;  /* 0x000000054e057220 */ /* 0x040fe20000400000 */
[----:B------:R-:W-:Y:S02]  /*aa20*/  HADD2.F32 R3, -RZ, R148.H0_H0 ;  /* 0x20000094ff037230 */ /* 0x000fe40000004100 */
        /* <DEDUP_REMOVED lines=9> */
[----:B------:R-:W-:Y:S02]  /*aac0*/  HADD2.F32 R130, -RZ, R132.H0_H0 ;  /* 0x20000084ff827230 */ /* 0x000fe40000004100 */
[C---:B------:R-:W-:Y:S01]  /*aad0*/  FMUL R6, R78.reuse, R6 ;  /* 0x000000064e067220 */ /* 0x040fe20000400000 */
[----:B------:R-:W-:Y:S02]  /*aae0*/  HADD2.F32 R82, -RZ, R148.H1_H1 ;  /* 0x30000094ff527230 */ /* 0x000fe40000004100 */
[C---:B------:R-:W-:Y:S01]  /*aaf0*/  FMUL R7, R78.reuse, R7 ;  /* 0x000000074e077220 */ /* 0x040fe20000400000 */
[----:B------:R-:W-:Y:S02]  /*ab00*/  HADD2.F32 R85, -RZ, R149.H0_H0 ;  /* 0x20000095ff557230 */ /* 0x000fe40000004100 */
[C---:B------:R-:W-:Y:S01]  /*ab10*/  FFMA R6, R81.reuse, R3, R6 ;  /* 0x0000000351067223 */ /* 0x040fe20000000006 */
[----:B------:R-:W-:Y:S02]  /*ab20*/  HADD2.F32 R133, -RZ, R132.H1_H1 ;  /* 0x30000084ff857230 */ /* 0x000fe40000004100 */
[C---:B------:R-:W-:Y:S01]  /*ab30*/  FFMA R7, R81.reuse, R82, R7 ;  /* 0x0000005251077223 */ /* 0x040fe20000000007 */
[C---:B------:R-:W-:Y:S01]  /*ab40*/  FFMA R8, R81.reuse, R83, R8 ;  /* 0x0000005351087223 */ /* 0x040fe20000000008 */
[C---:B------:R-:W-:Y:S01]  /*ab50*/  FFMA R9, R81.reuse, R84, R9 ;  /* 0x0000005451097223 */ /* 0x040fe20000000009 */
[--C-:B------:R-:W-:Y:S02]  /*ab60*/  HADD2.F32 R82, -RZ, R138.reuse.H0_H0 ;  /* 0x2000008aff527230 */ /* 0x100fe40000004100 */
[C---:B------:R-:W-:Y:S01]  /*ab70*/  FMUL R10, R78.reuse, R10 ;  /* 0x0000000a4e0a7220 */ /* 0x040fe20000400000 */
[----:B------:R-:W-:Y:S02]  /*ab80*/  HADD2.F32 R83, -RZ, R138.H1_H1 ;  /* 0x3000008aff537230 */ /* 0x000fe40000004100 */
[C---:B------:R-:W-:Y:S01]  /*ab90*/  FMUL R11, R78.reuse, R11 ;  /* 0x0000000b4e0b7220 */ /* 0x040fe20000400000 */
[----:B------:R-:W-:Y:S02]  /*aba0*/  HADD2.F32 R89, -RZ, R150.H0_H0 ;  /* 0x20000096ff597230 */ /* 0x000fe40000004100 */
[C---:B------:R-:W-:Y:S01]  /*abb0*/  FFMA R10, R81.reuse, R85, R10 ;  /* 0x00000055510a7223 */ /* 0x040fe2000000000a */
[--C-:B------:R-:W-:Y:S02]  /*abc0*/  HADD2.F32 R134, -RZ, R136.reuse.H0_H0 ;  /* 0x20000088ff867230 */ /* 0x100fe40000004100 */
[C---:B------:R-:W-:Y:S01]  /*abd0*/  FFMA R11, R81.reuse, R86, R11 ;  /* 0x00000056510b7223 */ /* 0x040fe2000000000b */
[C---:B------:R-:W-:Y:S01]  /*abe0*/  FFMA R12, R81.reuse, R87, R12 ;  /* 0x00000057510c7223 */ /* 0x040fe2000000000c */
[----:B------:R-:W-:Y:S01]  /*abf0*/  FFMA R13, R81, R88, R13 ;  /* 0x00000058510d7223 */ /* 0x000fe2000000000d */
[----:B------:R-:W-:Y:S01]  /*ac00*/  F2FP.SATFINITE.E4M3.F32.PACK_AB_MERGE_C R86, R7, R6, RZ ;  /* 0x000000060756723e */ /* 0x000fe200048070ff */
[C---:B------:R-:W-:Y:S01]  /*ac10*/  FMUL R7, R78.reuse, R20 ;  /* 0x000000144e077220 */ /* 0x040fe20000400000 */
[----:B------:R-:W-:Y:S01]  /*ac20*/  F2FP.SATFINITE.E4M3.F32.PACK_AB_MERGE_C R138, R11, R10, RZ ;  /* 0x0000000a0b8a723e */ /* 0x000fe200048070ff */
[C---:B------:R-:W-:Y:S01]  /*ac30*/  FMUL R10, R78.reuse, R21 ;  /* 0x000000154e0a7220 */ /* 0x040fe20000400000 */
[C---:B------:R-:W-:Y:S01]  /*ac40*/  FMUL R21, R78.reuse, R28 ;  /* 0x0000001c4e157220 */ /* 0x040fe20000400000 */
[----:B------:R-:W-:Y:S02]  /*ac50*/  HADD2.F32 R137, -RZ, R136.H1_H1 ;  /* 0x30000088ff897230 */ /* 0x000fe40000004100 */
[C---:B------:R-:W-:Y:S01]  /*ac60*/  FMUL R14, R78.reuse, R14 ;  /* 0x0000000e4e0e7220 */ /* 0x040fe20000400000 */
[----:B------:R-:W-:Y:S02]  /*ac70*/  HADD2.F32 R90, -RZ, R150.H1_H1 ;  /* 0x30000096ff5a7230 */ /* 0x000fe40000004100 */
[C---:B------:R-:W-:Y:S01]  /*ac80*/  FMUL R15, R78.reuse, R15 ;  /* 0x0000000f4e0f7220 */ /* 0x040fe20000400000 */
[--C-:B------:R-:W-:Y:S02]  /*ac90*/  HADD2.F32 R92, -RZ, R151.reuse.H0_H0 ;  /* 0x20000097ff5c7230 */ /* 0x100fe40000004100 */
[C---:B------:R-:W-:Y:S01]  /*aca0*/  FFMA R14, R81.reuse, R89, R14 ;  /* 0x00000059510e7223 */ /* 0x040fe2000000000e */
[----:B------:R-:W-:Y:S02]  /*acb0*/  HADD2.F32 R95, -RZ, R151.H1_H1 ;  /* 0x30000097ff5f7230 */ /* 0x000fe40000004100 */
[C---:B------:R-:W-:Y:S01]  /*acc0*/  FFMA R15, R81.reuse, R90, R15 ;  /* 0x0000005a510f7223 */ /* 0x040fe2000000000f */
[C---:B------:R-:W-:Y:S01]  /*acd0*/  FFMA R0, R81.reuse, R91, R0 ;  /* 0x0000005b51007223 */ /* 0x040fe20000000000 */
[----:B------:R-:W-:Y:S01]  /*ace0*/  FFMA R2, R81, R93, R2 ;  /* 0x0000005d51027223 */ /* 0x000fe20000000002 */
[C---:B------:R-:W-:Y:S01]  /*acf0*/  FMUL R3, R78.reuse, R18 ;  /* 0x000000124e037220 */ /* 0x040fe20000400000 */
[C---:B------:R-:W-:Y:S01]  /*ad00*/  FMUL R18, R78.reuse, R25 ;  /* 0x000000194e127220 */ /* 0x040fe20000400000 */
[----:B------:R-:W-:Y:S01]  /*ad10*/  F2FP.SATFINITE.E4M3.F32.PACK_AB_MERGE_C R14, R15, R14, RZ ;  /* 0x0000000e0f0e723e */ /* 0x000fe200048070ff */
[C---:B------:R-:W-:Y:S01]  /*ad20*/  FMUL R25, R78.reuse, R32 ;  /* 0x000000204e197220 */ /* 0x040fe20000400000 */
[C---:B------:R-:W-:Y:S01]  /*ad30*/  FFMA R3, R81.reuse, R92, R3 ;  /* 0x0000005c51037223 */ /* 0x040fe20000000003 */
[C---:B------:R-:W-:Y:S01]  /*ad40*/  FMUL R6, R78.reuse, R19 ;  /* 0x000000134e067220 */ /* 0x040fe20000400000 */
[--C-:B------:R-:W-:Y:S02]  /*ad50*/  HADD2.F32 R96, -RZ, R152.reuse.H0_H0 ;  /* 0x20000098ff607230 */ /* 0x100fe40000004100 */
[C---:B------:R-:W-:Y:S01]  /*ad60*/  FMUL R11, R78.reuse, R22 ;  /* 0x000000164e0b7220 */ /* 0x040fe20000400000 */
[----:B------:R-:W-:Y:S02]  /*ad70*/  HADD2.F32 R99, -RZ, R152.H1_H1 ;  /* 0x30000098ff637230 */ /* 0x000fe40000004100 */
[C---:B------:R-:W-:Y:S01]  /*ad80*/  FFMA R6, R81.reuse, R95, R6 ;  /* 0x0000005f51067223 */ /* 0x040fe20000000006 */
[C---:B------:R-:W-:Y:S01]  /*ad90*/  FFMA R7, R81.reuse, R94, R7 ;  /* 0x0000005e51077223 */ /* 0x040fe20000000007 */
[C---:B------:R-:W-:Y:S01]  /*ada0*/  FFMA R10, R81.reuse, R97, R10 ;  /* 0x00000061510a7223 */ /* 0x040fe2000000000a */
[C---:B------:R-:W-:Y:S01]  /*adb0*/  FFMA R11, R81.reuse, R96, R11 ;  /* 0x00000060510b7223 */ /* 0x040fe2000000000b */
[----:B------:R-:W-:Y:S01]  /*adc0*/  FMUL R22, R78, R29 ;  /* 0x0000001d4e167220 */ /* 0x000fe20000400000 */
[----:B------:R-:W-:Y:S01]  /*add0*/  F2FP.SATFINITE.E4M3.F32.PACK_AB_MERGE_C R3, R6, R3, RZ ;  /* 0x000000030603723e */ /* 0x000fe200048070ff */
[C---:B------:R-:W-:Y:S01]  /*ade0*/  FMUL R29, R78.reuse, R36 ;  /* 0x000000244e1d7220 */ /* 0x040fe20000400000 */
        /* <DEDUP_REMOVED lines=11> */
[----:B------:R-:W-:Y:S01]  /*aea0*/  FMUL R20, R78, R27 ;  /* 0x0000001b4e147220 */ /* 0x000fe20000400000 */
[--C-:B------:R-:W-:Y:S01]  /*aeb0*/  HADD2.F32 R104, -RZ, R154.reuse.H0_H0 ;  /* 0x2000009aff687230 */ /* 0x100fe20000004100 */
[----:B------:R-:W-:Y:S01]  /*aec0*/  F2FP.SATFINITE.E4M3.F32.PACK_AB_MERGE_C R16, R10, R7, R16 ;  /* 0x000000070a10723e */ /* 0x000fe20004807010 */
[----:B------:R-:W-:Y:S02]  /*aed0*/  HADD2.F32 R107, -RZ, R154.H1_H1 ;  /* 0x3000009aff6b7230 */ /* 0x000fe40000004100 */
        /* <DEDUP_REMOVED lines=28> */
[----:B------:R-:W-:Y:S01]  /*b0a0*/  F2FP.F16.E4M3.UNPACK_B R159, R159.H1 ;  /* 0x0000009fff9f723e */ /* 0x000fe200030006ff */
[----:B------:R-:W-:Y:S01]  /*b0b0*/  FMUL R38, R78, R45 ;  /* 0x0000002d4e267220 */ /* 0x000fe20000400000 */
[----:B------:R-:W-:Y:S01]  /*b0c0*/  F2FP.SATFINITE.E4M3.F32.PACK_AB_MERGE_C R19, R28, R27, RZ ;  /* 0x0000001b1c13723e */ /* 0x000fe200048070ff */
[----:B------:R-:W-:Y:S01]  /*b0d0*/  FFMA R31, R81, R112, R31 ;  /* 0x00000070511f7223 */ /* 0x000fe2000000001f */
[C---:B------:R-:W-:Y:S01]  /*b0e0*/  FMUL R45, R78.reuse, R52 ;  /* 0x000000344e2d7220 */ /* 0x040fe20000400000 */
[C---:B------:R-:W-:Y:S01]  /*b0f0*/  FMUL R52, R78.reuse, R59 ;  /* 0x0000003b4e347220 */ /* 0x040fe20000400000 */
[----:B------:R-:W-:Y:S01]  /*b100*/  F2FP.F16.E4M3.UNPACK_B R160, R160.H1 ;  /* 0x000000a0ffa0723e */ /* 0x000fe200030006ff */
[C---:B------:R-:W-:Y:S01]  /*b110*/  FMUL R59, R78.reuse, R66 ;  /* 0x000000424e3b7220 */ /* 0x040fe20000400000 */
[----:B------:R-:W-:Y:S01]  /*b120*/  F2FP.SATFINITE.E4M3.F32.PACK_AB_MERGE_C R66, R13, R12, R14 ;  /* 0x0000000c0d42723e */ /* 0x000fe2000480700e */
        /* <DEDUP_REMOVED lines=11> */
[C---:B------:R-:W-:Y:S01]  /*b1e0*/  FFMA R35, R81.reuse, R116, R35 ;  /* 0x0000007451237223 */ /* 0x040fe20000000023 */
[C---:B------:R-:W-:Y:S01]  /*b1f0*/  FMUL R36, R78.reuse, R43 ;  /* 0x0000002b4e247220 */ /* 0x040fe20000400000 */
[--C-:B------:R-:W-:Y:S02]  /*b200*/  HADD2.F32 R120, -RZ, R158.reuse.H0_H0 ;  /* 0x2000009eff787230 */ /* 0x100fe40000004100 */
[C---:B------:R-:W-:Y:S01]  /*b210*/  FMUL R39, R78.reuse, R46 ;  /* 0x0000002e4e277220 */ /* 0x040fe20000400000 */
[----:B------:R-:W-:Y:S02]  /*b220*/  HADD2.F32 R123, -RZ, R158.H1_H1 ;  /* 0x3000009eff7b7230 */ /* 0x000fe40000004100 */
        /* <DEDUP_REMOVED lines=11> */
[C---:B------:R-:W-:Y:S01]  /*b2e0*/  FFMA R42, R81.reuse, R125, R42 ;  /* 0x0000007d512a7223 */ /* 0x040fe2000000002a */
[C---:B------:R-:W-:Y:S01]  /*b2f0*/  FMUL R46, R78.reuse, R53 ;  /* 0x000000354e2e7220 */ /* 0x040fe20000400000 */
[--C-:B------:R-:W-:Y:S02]  /*b300*/  HADD2.F32 R128, -RZ, R160.reuse.H0_H0 ;  /* 0x200000a0ff807230 */ /* 0x100fe40000004100 */
[C---:B------:R-:W-:Y:S01]  /*b310*/  FMUL R50, R78.reuse, R57 ;  /* 0x000000394e327220 */ /* 0x040fe20000400000 */
[C---:B------:R-:W-:Y:S01]  /*b320*/  FMUL R51, R78.reuse, R58 ;  /* 0x0000003a4e337220 */ /* 0x040fe20000400000 */
[C---:B------:R-:W-:Y:S01]  /*b330*/  FMUL R53, R78.reuse, R60 ;  /* 0x0000003c4e357220 */ /* 0x040fe20000400000 */
[C---:B------:R-:W-:Y:S01]  /*b340*/  FFMA R43, R81.reuse, R124, R43 ;  /* 0x0000007c512b7223 */ /* 0x040fe2000000002b */
[----:B------:R-:W-:Y:S02]  /*b350*/  HADD2.F32 R131, -RZ, R160.H1_H1 ;  /* 0x300000a0ff837230 */ /* 0x000fe40000004100 */
[C---:B------:R-:W-:Y:S01]  /*b360*/  FMUL R47, R78.reuse, R54 ;  /* 0x000000364e2f7220 */ /* 0x040fe20000400000 */
[C---:B------:R-:W-:Y:S01]  /*b370*/  FMUL R57, R78.reuse, R64 ;  /* 0x000000404e397220 */ /* 0x040fe20000400000 */
[C---:B------:R-:W-:Y:S01]  /*b380*/  FMUL R58, R78.reuse, R65 ;  /* 0x000000414e3a7220 */ /* 0x040fe20000400000 */
[C---:B------:R-:W-:Y:S01]  /*b390*/  FMUL R60, R78.reuse, R67 ;  /* 0x000000434e3c7220 */ /* 0x040fe20000400000 */
[----:B------:R-:W-:Y:S01]  /*b3a0*/  FFMA R44, R81, R127, R44 ;  /* 0x0000007f512c7223 */ /* 0x000fe2000000002c */
[C---:B------:R-:W-:Y:S01]  /*b3b0*/  FMUL R48, R78.reuse, R55 ;  /* 0x000000374e307220 */ /* 0x040fe20000400000 */
[----:B------:R-:W-:Y:S01]  /*b3c0*/  F2FP.SATFINITE.E4M3.F32.PACK_AB_MERGE_C R64, R5, R4, R86 ;  /* 0x000000040540723e */ /* 0x000fe20004807056 */
[----:B------:R-:W-:Y:S01]  /*b3d0*/  FFMA R45, R81, R126, R45 ;  /* 0x0000007e512d7223 */ /* 0x000fe2000000002d */
[----:B------:R-:W-:Y:S01]  /*b3e0*/  F2FP.SATFINITE.E4M3.F32.PACK_AB_MERGE_C R65, R9, R8, R138 ;  /* 0x000000080941723e */ /* 0x000fe2000480708a */
[----:B------:R-:W-:Y:S01]  /*b3f0*/  FMUL R49, R78, R56 ;  /* 0x000000384e317220 */ /* 0x000fe20000400000 */
[----:B------:R-:W-:Y:S01]  /*b400*/  F2FP.SATFINITE.E4M3.F32.PACK_AB_MERGE_C R67, R2, R0, R3 ;  /* 0x000000000243723e */ /* 0x000fe20004807003 */
[C---:B------:R-:W-:Y:S01]  /*b410*/  FFMA R46, R81.reuse, R129, R46 ;  /* 0x00000081512e7223 */ /* 0x040fe2000000002e */
[----:B------:R-:W-:Y:S01]  /*b420*/  F2FP.F16.E4M3.UNPACK_B R162, R162.H1 ;  /* 0x000000a2ffa2723e */ /* 0x000fe200030006ff */
[--C-:B------:R-:W-:Y:S02]  /*b430*/  HADD2.F32 R132, -RZ, R161.reuse.H0_H0 ;  /* 0x200000a1ff847230 */ /* 0x100fe40000004100 */
[C---:B------:R-:W-:Y:S01]  /*b440*/  FFMA R47, R81.reuse, R128, R47 ;  /* 0x00000080512f7223 */ /* 0x040fe2000000002f */
[----:B------:R1:W-:Y:S01]  /*b450*/  STS.128 [R172+UR49+0xa200], R64 ;  /* 0x00a20040ac007988 */ /* 0x0003e20008000c31 */
[----:B------:R-:W-:Y:S02]  /*b460*/  HADD2.F32 R135, -RZ, R161.H1_H1 ;  /* 0x300000a1ff877230 */ /* 0x000fe40000004100 */
[C---:B------:R-:W-:Y:S01]  /*b470*/  FFMA R48, R81.reuse, R131, R48 ;  /* 0x0000008351307223 */ /* 0x040fe20000000030 */
[C---:B------:R-:W-:Y:S01]  /*b480*/  FFMA R49, R81.reuse, R130, R49 ;  /* 0x0000008251317223 */ /* 0x040fe20000000031 */
[----:B------:R-:W-:Y:S01]  /*b490*/  F2FP.F16.E4M3.UNPACK_B R163, R163.H1 ;  /* 0x000000a3ffa3723e */ /* 0x000fe200030006ff */
[C---:B------:R-:W-:Y:S01]  /*b4a0*/  FFMA R50, R81.reuse, R133, R50 ;  /* 0x0000008551327223 */ /* 0x040fe20000000032 */
[----:B------:R-:W-:Y:S01]  /*b4b0*/  FMUL R54, R78, R61 ;  /* 0x0000003d4e367220 */ /* 0x000fe20000400000 */
[--C-:B------:R-:W-:Y:S01]  /*b4c0*/  HADD2.F32 R136, -RZ, R162.reuse.H0_H0 ;  /* 0x200000a2ff887230 */ /* 0x100fe20000004100 */
[----:B------:R1:W-:Y:S01]  /*b4d0*/  STS.128 [R193+0xa010], R16 ;  /* 0x00a01010c1007388 */ /* 0x0003e20000000c00 */
[----:B------:R-:W-:Y:S01]  /*b4e0*/  F2FP.SATFINITE.E4M3.F32.PACK_AB_MERGE_C R35, R36, R35, RZ ;  /* 0x000000232423723e */ /* 0x000fe200048070ff */
[C---:B------:R-:W-:Y:S01]  /*b4f0*/  FFMA R51, R81.reuse, R132, R51 ;  /* 0x0000008451337223 */ /* 0x040fe20000000033 */
[----:B------:R-:W-:Y:S01]  /*b500*/  F2FP.SATFINITE.E4M3.F32.PACK_AB_MERGE_C R39, R40, R39, RZ ;  /* 0x000000272827723e */ /* 0x000fe200048070ff */
[----:B------:R-:W-:Y:S02]  /*b510*/  HADD2.F32 R139, -RZ, R162.H1_H1 ;  /* 0x300000a2ff8b7230 */ /* 0x000fe40000004100 */
[C---:B------:R-:W-:Y:S01]  /*b520*/  FMUL R55, R78.reuse, R62 ;  /* 0x0000003e4e377220 */ /* 0x040fe20000400000 */
[C---:B------:R-:W-:Y:S01]  /*b530*/  FFMA R52, R81.reuse, R135, R52 ;  /* 0x0000008751347223 */ /* 0x040fe20000000034 */
[----:B------:R-:W-:Y:S01]  /*b540*/  FMUL R56, R78, R63 ;  /* 0x0000003f4e387220 */ /* 0x000fe20000400000 */
[C---:B------:R-:W-:Y:S01]  /*b550*/  FFMA R53, R81.reuse, R134, R53 ;  /* 0x0000008651357223 */ /* 0x040fe20000000035 */
[C---:B------:R-:W-:Y:S01]  /*b560*/  FFMA R54, R81.reuse, R137, R54 ;  /* 0x0000008951367223 */ /* 0x040fe20000000036 */
[--C-:B------:R-:W-:Y:S02]  /*b570*/  HADD2.F32 R84, -RZ, R163.reuse.H0_H0 ;  /* 0x200000a3ff547230 */ /* 0x100fe40000004100 */
[C---:B------:R-:W-:Y:S01]  /*b580*/  FFMA R55, R81.reuse, R136, R55 ;  /* 0x0000008851377223 */ /* 0x040fe20000000037 */
[----:B------:R-:W-:Y:S02]  /*b590*/  HADD2.F32 R85, -RZ, R163.H1_H1 ;  /* 0x300000a3ff557230 */ /* 0x000fe40000004100 */
[C---:B------:R-:W-:Y:S01]  /*b5a0*/  FFMA R56, R81.reuse, R139, R56 ;  /* 0x0000008b51387223 */ /* 0x040fe20000000038 */
[----:B------:R-:W-:Y:S01]  /*b5b0*/  F2FP.SATFINITE.E4M3.F32.PACK_AB_MERGE_C R43, R44, R43, RZ ;  /* 0x0000002b2c2b723e */ /* 0x000fe200048070ff */
[C---:B------:R-:W-:Y:S01]  /*b5c0*/  FFMA R57, R81.reuse, R82, R57 ;  /* 0x0000005251397223 */ /* 0x040fe20000000039 */
[C---:B------:R-:W-:Y:S01]  /*b5d0*/  FFMA R58, R81.reuse, R83, R58 ;  /* 0x00000053513a7223 */ /* 0x040fe2000000003a */
[C---:B------:R-:W-:Y:S01]  /*b5e0*/  FFMA R59, R81.reuse, R84, R59 ;  /* 0x00000054513b7223 */ /* 0x040fe2000000003b */
[----:B------:R-:W-:Y:S01]  /*b5f0*/  F2FP.SATFINITE.E4M3.F32.PACK_AB_MERGE_C R33, R34, R33, R35 ;  /* 0x000000212221723e */ /* 0x000fe20004807023 */
[----:B------:R-:W-:Y:S01]  /*b600*/  FFMA R60, R81, R85, R60 ;  /* 0x00000055513c7223 */ /* 0x000fe2000000003c */
[----:B------:R-:W-:Y:S02]  /*b610*/  F2FP.SATFINITE.E4M3.F32.PACK_AB_MERGE_C R32, R30, R29, R32 ;  /* 0x0000001d1e20723e */ /* 0x000fe40004807020 */
        /* <DEDUP_REMOVED lines=11> */
[----:B------:R-:W-:Y:S03]  /*b6d0*/  IADD3 R76, PT, PT, R76, 0x1, RZ ;  /* 0x000000014c4c7810 */ /* 0x000fe60007ffe0ff */
        /* <DEDUP_REMOVED lines=18> */
.L_x_140:
[----:B------:R-:W-:Y:S05]  /*b800*/  BSYNC.RECONVERGENT B0 ;  /* 0x0000000000007941 */ /* 0x000fea0003800200 */
.L_x_139:
[----:B------:R-:W-:Y:S01]  /*b810*/  BAR.SYNC.DEFER_BLOCKING 0x1, 0x80 ;  /* 0x0042000000007b1d */ /* 0x000fe20000010000 */
[----:B------:R-:W-:Y:S01]  /*b820*/  ISETP.NE.AND P2, PT, R190, RZ, PT ;  /* 0x000000ffbe00720c */ /* 0x000fe20003f45270 */
[----:B------:R-:W-:Y:S01]  /*b830*/  IMAD.IADD R20, R75, 0x1, R147 ;  /* 0x000000014b147824 */ /* 0x000fe200078e0293 */
[----:B------:R-:W-:Y:S01]  /*b840*/  ISETP.NE.AND P0, PT, R192, 0x2, PT ;  /* 0x00000002c000780c */ /* 0x000fe20003f05270 */
[----:B------:R-:W-:Y:S01]  /*b850*/  IMAD.IADD R21, R77, 0x1, R170 ;  /* 0x000000014d157824 */ /* 0x000fe200078e02aa */
[----:B------:R-:W-:Y:S02]  /*b860*/  ISETP.NE.AND P1, PT, R76, 0x2, PT ;  /* 0x000000024c00780c */ /* 0x000fe40003f25270 */
[----:B------:R-:W-:Y:S02]  /*b870*/  SEL R3, RZ, 0x1, P0 ;  /* 0x00000001ff037807 */ /* 0x000fe40000000000 */
[----:B------:R-:W-:Y:S02]  /*b880*/  SEL R0, RZ, 0x1, P1 ;  /* 0x00000001ff007807 */ /* 0x000fe40000800000 */
[----:B------:R-:W-:Y:S02]  /*b890*/  LOP3.LUT R182, R182, R3, RZ, 0x3c, !PT ;  /* 0x00000003b6b67212 */ /* 0x000fe400078e3cff */
[----:B------:R-:W-:Y:S02]  /*b8a0*/  LOP3.LUT R183, R183, R0, RZ, 0x3c, !PT ;  /* 0x00000000b7b77212 */ /* 0x000fe400078e3cff */
[----:B------:R-:W-:Y:S02]  /*b8b0*/  @P2 R2UR UR36, R179 ;  /* 0x00000000b32422ca */ /* 0x000fe400000e0000 */
[----:B------:R-:W-:Y:S02]  /*b8c0*/  SEL R192, R192, RZ, P0 ;  /* 0x000000ffc0c07207 */ /* 0x000fe40000000000 */
[----:B------:R-:W-:Y:S01]  /*b8d0*/  SEL R76, R76, RZ, P1 ;  /* 0x000000ff4c4c7207 */ /* 0x000fe20000800000 */
[----:B------:R-:W-:Y:S10]  /*b8e0*/  @P2 BRA `(.L_x_141) ;  /* 0xffffff9800dc2947 */ /* 0x000ff4000383ffff */
[----:B------:R-:W-:Y:S05]  /*b8f0*/  EXIT ;  /* 0x000000000000794d */ /* 0x000fea0003800000 */
.L_x_24:
[----:B--2---:R2:W4:Y:S02]  /*b900*/  SYNCS.PHASECHK.TRANS64.TRYWAIT P0, [R3+URZ+0xc0], R2 ;  /* 0x0000c002030075a7 */ /* 0x00452400080011ff */
[----:B----4-:R-:W-:Y:S05]  /*b910*/  @!P0 NANOSLEEP.SYNCS 0x989680 ;  /* 0x009896800000895d */ /* 0x010fea0003900000 */
[----:B------:R-:W4:Y:S02]  /*b920*/  @!P0 SYNCS.PHASECHK.TRANS64 P0, [R3+URZ+0xc0], R2 ;  /* 0x0000c002030085a7 */ /* 0x000f2400080010ff */
[----:B----4-:R-:W-:Y:S05]  /*b930*/  @!P0 BRA `(.L_x_24) ;  /* 0xfffffffc00f08947 */ /* 0x010fea000383ffff */
[----:B------:R-:W-:Y:S05]  /*b940*/  BRA `(.L_x_142) ;  /* 0xffffff5c008c7947 */ /* 0x000fea000383ffff */
.L_x_27:
[----:B-1----:R-:W-:-:S07]  /*b950*/  MOV R2, UR33 ;  /* 0x0000002100027c02 */ /* 0x002fce0008000f00 */
.L_x_143:
[----:B-1----:R1:W2:Y:S02]  /*b960*/  SYNCS.PHASECHK.TRANS64.TRYWAIT P0, [R2+URZ+0x10], R5 ;  /* 0x00001005020075a7 */ /* 0x0022a400080011ff */
[----:B--2---:R-:W-:Y:S05]  /*b970*/  @!P0 NANOSLEEP.SYNCS 0x989680 ;  /* 0x009896800000895d */ /* 0x004fea0003900000 */
[----:B------:R-:W2:Y:S02]  /*b980*/  @!P0 SYNCS.PHASECHK.TRANS64 P0, [R2+URZ+0x10], R5 ;  /* 0x00001005020085a7 */ /* 0x000ea400080010ff */
[----:B--2---:R-:W-:Y:S05]  /*b990*/  @!P0 BRA `(.L_x_143) ;  /* 0xfffffffc00f08947 */ /* 0x004fea000383ffff */
[----:B------:R-:W-:Y:S05]  /*b9a0*/  BRA `(.L_x_26) ;  /* 0xffffff5c00f07947 */ /* 0x000fea000383ffff */
.L_x_34:
[----:B-1----:R-:W-:-:S07]  /*b9b0*/  MOV R2, UR33 ;  /* 0x0000002100027c02 */ /* 0x002fce0008000f00 */
.L_x_144:
[----:B-1----:R1:W2:Y:S02]  /*b9c0*/  SYNCS.PHASECHK.TRANS64.TRYWAIT P0, [R2+URZ+0x10], R5 ;  /* 0x00001005020075a7 */ /* 0x0022a400080011ff */
[----:B--2---:R-:W-:Y:S05]  /*b9d0*/  @!P0 NANOSLEEP.SYNCS 0x989680 ;  /* 0x009896800000895d */ /* 0x004fea0003900000 */
[----:B------:R-:W2:Y:S02]  /*b9e0*/  @!P0 SYNCS.PHASECHK.TRANS64 P0, [R2+URZ+0x10], R5 ;  /* 0x00001005020085a7 */ /* 0x000ea400080010ff */
[----:B--2---:R-:W-:Y:S05]  /*b9f0*/  @!P0 BRA `(.L_x_144) ;  /* 0xfffffffc00f08947 */ /* 0x004fea000383ffff */
[----:B------:R-:W-:Y:S05]  /*ba00*/  BRA `(.L_x_33) ;  /* 0xffffff6000d87947 */ /* 0x000fea000383ffff */
.L_x_39:
[----:B-1----:R1:W2:Y:S02]  /*ba10*/  SYNCS.PHASECHK.TRANS64.TRYWAIT P0, [R2+URZ+0x70], R3 ;  /* 0x00007003020075a7 */ /* 0x0022a400080011ff */
[----:B--2---:R-:W-:Y:S05]  /*ba20*/  @!P0 NANOSLEEP.SYNCS 0x989680 ;  /* 0x009896800000895d */ /* 0x004fea0003900000 */
[----:B------:R-:W2:Y:S02]  /*ba30*/  @!P0 SYNCS.PHASECHK.TRANS64 P0, [R2+URZ+0x70], R3 ;  /* 0x00007003020085a7 */ /* 0x000ea400080010ff */
[----:B--2---:R-:W-:Y:S05]  /*ba40*/  @!P0 BRA `(.L_x_39) ;  /* 0xfffffffc00f08947 */ /* 0x004fea000383ffff */
[----:B------:R-:W-:Y:S05]  /*ba50*/  BRA `(.L_x_145) ;  /* 0xffffff6400a07947 */ /* 0x000fea000383ffff */
.L_x_43:
[----:B---3--:R-:W-:-:S07]  /*ba60*/  MOV R0, UR4 ;  /* 0x0000000400007c02 */ /* 0x008fce0008000f00 */
.L_x_146:
[----:B-1----:R1:W2:Y:S02]  /*ba70*/  SYNCS.PHASECHK.TRANS64.TRYWAIT P0, [R0+URZ], R3 ;  /* 0x00000003000075a7 */ /* 0x0022a400080011ff */
[----:B--2---:R-:W-:Y:S05]  /*ba80*/  @!P0 NANOSLEEP.SYNCS 0x989680 ;  /* 0x009896800000895d */ /* 0x004fea0003900000 */
[----:B------:R-:W2:Y:S02]  /*ba90*/  @!P0 SYNCS.PHASECHK.TRANS64 P0, [R0+URZ], R3 ;  /* 0x00000003000085a7 */ /* 0x000ea400080010ff */
[----:B--2---:R-:W-:Y:S05]  /*baa0*/  @!P0 BRA `(.L_x_146) ;  /* 0xfffffffc00f08947 */ /* 0x004fea000383ffff */
[----:B------:R-:W-:Y:S05]  /*bab0*/  BRA `(.L_x_147) ;  /* 0xffffff6c00107947 */ /* 0x000fea000383ffff */
.L_x_46:
[----:B-1----:R1:W2:Y:S02]  /*bac0*/  SYNCS.PHASECHK.TRANS64.TRYWAIT P0, [R0+URZ+0xb0], R5 ;  /* 0x0000b005000075a7 */ /* 0x0022a400080011ff */
[----:B--2---:R-:W-:Y:S05]  /*bad0*/  @!P0 NANOSLEEP.SYNCS 0x989680 ;  /* 0x009896800000895d */ /* 0x004fea0003900000 */
[----:B------:R-:W2:Y:S02]  /*bae0*/  @!P0 SYNCS.PHASECHK.TRANS64 P0, [R0+URZ+0xb0], R5 ;  /* 0x0000b005000085a7 */ /* 0x000ea400080010ff */
[----:B--2---:R-:W-:Y:S05]  /*baf0*/  @!P0 BRA `(.L_x_46) ;  /* 0xfffffffc00f08947 */ /* 0x004fea000383ffff */
[----:B------:R-:W-:Y:S05]  /*bb00*/  BRA `(.L_x_148) ;  /* 0xffffff6c00707947 */ /* 0x000fea000383ffff */
.L_x_47:
[----:B------:R-:W-:-:S07]  /*bb10*/  MOV R0, UR5 ;  /* 0x0000000500007c02 */ /* 0x000fce0008000f00 */
.L_x_149:
[----:B-1----:R1:W2:Y:S02]  /*bb20*/  SYNCS.PHASECHK.TRANS64.TRYWAIT P0, [R0+URZ+0x80], R7 ;  /* 0x00008007000075a7 */ /* 0x0022a400080011ff */
[----:B--2---:R-:W-:Y:S05]  /*bb30*/  @!P0 NANOSLEEP.SYNCS 0x989680 ;  /* 0x009896800000895d */ /* 0x004fea0003900000 */
[----:B------:R-:W2:Y:S02]  /*bb40*/  @!P0 SYNCS.PHASECHK.TRANS64 P0, [R0+URZ+0x80], R7 ;  /* 0x00008007000085a7 */ /* 0x000ea400080010ff */
[----:B--2---:R-:W-:Y:S05]  /*bb50*/  @!P0 BRA `(.L_x_149) ;  /* 0xfffffffc00f08947 */ /* 0x004fea000383ffff */
[----:B------:R-:W-:Y:S05]  /*bb60*/  BRA `(.L_x_150) ;  /* 0xffffff6c00807947 */ /* 0x000fea000383ffff */
.L_x_48:
[----:B-1----:R1:W2:Y:S02]  /*bb70*/  SYNCS.PHASECHK.TRANS64.TRYWAIT P1, [R0+URZ+0x70], R5 ;  /* 0x00007005000075a7 */ /* 0x0022a400080211ff */
[----:B--2---:R-:W-:Y:S05]  /*bb80*/  @!P1 NANOSLEEP.SYNCS 0x989680 ;  /* 0x009896800000995d */ /* 0x004fea0003900000 */
[----:B------:R-:W2:Y:S02]  /*bb90*/  @!P1 SYNCS.PHASECHK.TRANS64 P1, [R0+URZ+0x70], R5 ;  /* 0x00007005000095a7 */ /* 0x000ea400080210ff */
[----:B--2---:R-:W-:Y:S05]  /*bba0*/  @!P1 BRA `(.L_x_48) ;  /* 0xfffffffc00f09947 */ /* 0x004fea000383ffff */
[----:B------:R-:W-:Y:S05]  /*bbb0*/  BRA `(.L_x_151) ;  /* 0xffffff6c00b07947 */ /* 0x000fea000383ffff */
.L_x_51:
[----:B------:R-:W-:-:S07]  /*bbc0*/  MOV R0, UR5 ;  /* 0x0000000500007c02 */ /* 0x000fce0008000f00 */
.L_x_152:
[----:B-1----:R1:W2:Y:S02]  /*bbd0*/  SYNCS.PHASECHK.TRANS64.TRYWAIT P0, [R0+URZ+0x80], R3 ;  /* 0x00008003000075a7 */ /* 0x0022a400080011ff */
[----:B--2---:R-:W-:Y:S05]  /*bbe0*/  @!P0 NANOSLEEP.SYNCS 0x989680 ;  /* 0x009896800000895d */ /* 0x004fea0003900000 */
[----:B------:R-:W2:Y:S02]  /*bbf0*/  @!P0 SYNCS.PHASECHK.TRANS64 P0, [R0+URZ+0x80], R3 ;  /* 0x00008003000085a7 */ /* 0x000ea400080010ff */
[----:B--2---:R-:W-:Y:S05]  /*bc00*/  @!P0 BRA `(.L_x_152) ;  /* 0xfffffffc00f08947 */ /* 0x004fea000383ffff */
[----:B------:R-:W-:Y:S05]  /*bc10*/  BRA `(.L_x_50) ;  /* 0xffffff7000047947 */ /* 0x000fea000383ffff */
.L_x_60:
[----:B-1----:R-:W-:-:S04]  /*bc20*/  MOV R4, UR6 ;  /* 0x0000000600047c02 */ /* 0x002fc80008000f00 */
[----:B------:R1:W2:Y:S03]  /*bc30*/  SYNCS.PHASECHK.TRANS64.TRYWAIT P0, [R4+URZ+0x8], R5 ;  /* 0x00000805040075a7 */ /* 0x0002a600080011ff */
[----:B--2---:R-:W-:Y:S05]  /*bc40*/  @!P0 NANOSLEEP.SYNCS 0x989680 ;  /* 0x009896800000895d */ /* 0x004fea0003900000 */
[----:B------:R-:W2:Y:S02]  /*bc50*/  @!P0 SYNCS.PHASECHK.TRANS64 P0, [R4+URZ+0x8], R5 ;  /* 0x00000805040085a7 */ /* 0x000ea400080010ff */
[----:B--2---:R-:W-:Y:S05]  /*bc60*/  @!P0 BRA `(.L_x_60) ;  /* 0xfffffffc00ec8947 */ /* 0x004fea000383ffff */
[----:B------:R-:W-:Y:S05]  /*bc70*/  BRA `(.L_x_59) ;  /* 0xffffff7000b87947 */ /* 0x000fea000383ffff */
.L_x_62:
[----:B------:R-:W-:Y:S01]  /*bc80*/  BSSY B0, `(.L_x_153) ;  /* 0x0000006000007945 */ /* 0x000fe20003800000 */
[----:B------:R-:W-:-:S07]  /*bc90*/  MOV R15, 0xffffffff ;  /* 0xffffffff000f7802 */ /* 0x000fce0000000f00 */
[----:B-1---5:R-:W-:Y:S05]  /*bca0*/  WARPSYNC.COLLECTIVE R15, `(.L_x_154) ;  /* 0x000000000f0c7348 */ /* 0x022fea0003c00000 */
[----:B------:R-:W-:Y:S02]  /*bcb0*/  ELECT P6, UR79, PT ;  /* 0x00000000004f782f */ /* 0x000fe400038c0000 */
[----:B------:R-:W-:Y:S01]  /*bcc0*/  MOV R14, UR79 ;  /* 0x0000004f000e7c02 */ /* 0x000fe20008000f00 */
[----:B-1---5:R-:W-:Y:S10]  /*bcd0*/  ENDCOLLECTIVE ;  /* 0x000000000000791b */ /* 0x022ff40003800000 */
.L_x_154:
[----:B------:R-:W-:Y:S05]  /*bce0*/  BSYNC B0 ;  /* 0x0000000000007941 */ /* 0x000fea0003800000 */
.L_x_153:
[----:B------:R-:W-:Y:S05]  /*bcf0*/  BRA `(.L_x_155) ;  /* 0xffffff7000e87947 */ /* 0x000fea000383ffff */
.L_x_64:
[----:B-1----:R-:W-:-:S04]  /*bd00*/  MOV R2, UR6 ;  /* 0x0000000600027c02 */ /* 0x002fc80008000f00 */
[----:B------:R1:W2:Y:S03]  /*bd10*/  SYNCS.PHASECHK.TRANS64.TRYWAIT P0, [R2+URZ+0x8], R3 ;  /* 0x00000803020075a7 */ /* 0x0002a600080011ff */
[----:B--2---:R-:W-:Y:S05]  /*bd20*/  @!P0 NANOSLEEP.SYNCS 0x989680 ;  /* 0x009896800000895d */ /* 0x004fea0003900000 */
[----:B------:R-:W2:Y:S02]  /*bd30*/  @!P0 SYNCS.PHASECHK.TRANS64 P0, [R2+URZ+0x8], R3 ;  /* 0x00000803020085a7 */ /* 0x000ea400080010ff */
[----:B--2---:R-:W-:Y:S05]  /*bd40*/  @!P0 BRA `(.L_x_64) ;  /* 0xfffffffc00ec8947 */ /* 0x004fea000383ffff */
[----:B------:R-:W-:Y:S05]  /*bd50*/  BRA `(.L_x_63) ;  /* 0xffffff7000ec7947 */ /* 0x000fea000383ffff */
.L_x_65:
[----:B-1----:R1:W2:Y:S02]  /*bd60*/  SYNCS.PHASECHK.TRANS64.TRYWAIT P0, [R0+URZ+0x70], R5 ;  /* 0x00007005000075a7 */ /* 0x0022a400080011ff */
[----:B--2---:R-:W-:Y:S05]  /*bd70*/  @!P0 NANOSLEEP.SYNCS 0x989680 ;  /* 0x009896800000895d */ /* 0x004fea0003900000 */
[----:B------:R-:W2:Y:S02]  /*bd80*/  @!P0 SYNCS.PHASECHK.TRANS64 P0, [R0+URZ+0x70], R5 ;  /* 0x00007005000085a7 */ /* 0x000ea400080010ff */
[----:B--2---:R-:W-:Y:S05]  /*bd90*/  @!P0 BRA `(.L_x_65) ;  /* 0xfffffffc00f08947 */ /* 0x004fea000383ffff */
[----:B------:R-:W-:Y:S05]  /*bda0*/  BRA `(.L_x_156) ;  /* 0xffffff7400f87947 */ /* 0x000fea000383ffff */
.L_x_67:
[----:B------:R-:W-:-:S07]  /*bdb0*/  MOV R0, UR8 ;  /* 0x0000000800007c02 */ /* 0x000fce0008000f00 */
.L_x_157:
[----:B-1----:R1:W2:Y:S02]  /*bdc0*/  SYNCS.PHASECHK.TRANS64.TRYWAIT P0, [R0+URZ+0xa0], R5 ;  /* 0x0000a005000075a7 */ /* 0x0022a400080011ff */
[----:B--2---:R-:W-:Y:S05]  /*bdd0*/  @!P0 NANOSLEEP.SYNCS 0x989680 ;  /* 0x009896800000895d */ /* 0x004fea0003900000 */
[----:B------:R-:W2:Y:S02]  /*bde0*/  @!P0 SYNCS.PHASECHK.TRANS64 P0, [R0+URZ+0xa0], R5 ;  /* 0x0000a005000085a7 */ /* 0x000ea400080010ff */
[----:B--2---:R-:W-:Y:S05]  /*bdf0*/  @!P0 BRA `(.L_x_157) ;  /* 0xfffffffc00f08947 */ /* 0x004fea000383ffff */
[----:B------:R-:W-:Y:S05]  /*be00*/  BRA `(.L_x_158) ;  /* 0xffffff7800447947 */ /* 0x000fea000383ffff */
.L_x_70:
[----:B------:R-:W-:Y:S07]  /*be10*/  MOV R0, UR14 ;  /* 0x0000000e00007c02 */ /* 0x000fee0008000f00 */
.L_x_159:
[----:B-1----:R1:W2:Y:S02]  /*be20*/  SYNCS.PHASECHK.TRANS64.TRYWAIT P0, [R0+URZ], R5 ;  /* 0x00000005000075a7 */ /* 0x0022a400080011ff */
[----:B--2---:R-:W-:Y:S05]  /*be30*/  @!P0 NANOSLEEP.SYNCS 0x989680 ;  /* 0x009896800000895d */ /* 0x004fea0003900000 */
[----:B------:R-:W2:Y:S02]  /*be40*/  @!P0 SYNCS.PHASECHK.TRANS64 P0, [R0+URZ], R5 ;  /* 0x00000005000085a7 */ /* 0x000ea400080010ff */
[----:B--2---:R-:W-:Y:S05]  /*be50*/  @!P0 BRA `(.L_x_159) ;  /* 0xfffffffc00f08947 */ /* 0x004fea000383ffff */
[----:B------:R-:W-:Y:S05]  /*be60*/  BRA `(.L_x_69) ;  /* 0xffffff7800587947 */ /* 0x000fea000383ffff */
.L_x_74:
[----:B-1----:R-:W-:-:S07]  /*be70*/  MOV R0, UR5 ;  /* 0x0000000500007c02 */ /* 0x002fce0008000f00 */
.L_x_160:
[----:B-1----:R1:W2:Y:S02]  /*be80*/  SYNCS.PHASECHK.TRANS64.TRYWAIT P0, [R0+URZ], R3 ;  /* 0x00000003000075a7 */ /* 0x0022a400080011ff */
[----:B--2---:R-:W-:Y:S05]  /*be90*/  @!P0 NANOSLEEP.SYNCS 0x989680 ;  /* 0x009896800000895d */ /* 0x004fea0003900000 */
[----:B------:R-:W2:Y:S02]  /*bea0*/  @!P0 SYNCS.PHASECHK.TRANS64 P0, [R0+URZ], R3 ;  /* 0x00000003000085a7 */ /* 0x000ea400080010ff */
[----:B--2---:R-:W-:Y:S05]  /*beb0*/  @!P0 BRA `(.L_x_160) ;  /* 0xfffffffc00f08947 */ /* 0x004fea000383ffff */
[----:B------:R-:W-:Y:S05]  /*bec0*/  BRA `(.L_x_161) ;  /* 0xffffff7c009c7947 */ /* 0x000fea000383ffff */
.L_x_77:
[----:B------:R-:W-:-:S07]  /*bed0*/  MOV R0, UR7 ;  /* 0x0000000700007c02 */ /* 0x000fce0008000f00 */
.L_x_162:
[----:B-1----:R1:W2:Y:S02]  /*bee0*/  SYNCS.PHASECHK.TRANS64.TRYWAIT P1, [R0+URZ+0xd0], R3 ;  /* 0x0000d003000075a7 */ /* 0x0022a400080211ff */
[----:B--2---:R-:W-:Y:S05]  /*bef0*/  @!P1 NANOSLEEP.SYNCS 0x989680 ;  /* 0x009896800000995d */ /* 0x004fea0003900000 */
[----:B------:R-:W2:Y:S02]  /*bf00*/  @!P1 SYNCS.PHASECHK.TRANS64 P1, [R0+URZ+0xd0], R3 ;  /* 0x0000d003000095a7 */ /* 0x000ea400080210ff */
[----:B--2---:R-:W-:Y:S05]  /*bf10*/  @!P1 BRA `(.L_x_162) ;  /* 0xfffffffc00f09947 */ /* 0x004fea000383ffff */
[----:B------:R-:W-:Y:S05]  /*bf20*/  BRA `(.L_x_163) ;  /* 0xffffff7c00e87947 */ /* 0x000fea000383ffff */
.L_x_82:
[----:B--2---:R2:W4:Y:S02]  /*bf30*/  SYNCS.PHASECHK.TRANS64.TRYWAIT P0, [R0+URZ+0x70], R3 ;  /* 0x00007003000075a7 */ /* 0x00452400080011ff */
[----:B----4-:R-:W-:Y:S05]  /*bf40*/  @!P0 NANOSLEEP.SYNCS 0x989680 ;  /* 0x009896800000895d */ /* 0x010fea0003900000 */
[----:B------:R-:W4:Y:S02]  /*bf50*/  @!P0 SYNCS.PHASECHK.TRANS64 P0, [R0+URZ+0x70], R3 ;  /* 0x00007003000085a7 */ /* 0x000f2400080010ff */
[----:B----4-:R-:W-:Y:S05]  /*bf60*/  @!P0 BRA `(.L_x_82) ;  /* 0xfffffffc00f08947 */ /* 0x010fea000383ffff */
[----:B------:R-:W-:Y:S05]  /*bf70*/  BRA `(.L_x_164) ;  /* 0xffffff8000fc7947 */ /* 0x000fea000383ffff */
.L_x_85:
[----:B------:R-:W-:Y:S07]  /*bf80*/  MOV R0, UR6 ;  /* 0x0000000600007c02 */ /* 0x000fee0008000f00 */
.L_x_165:
[----:B--2---:R2:W4:Y:S02]  /*bf90*/  SYNCS.PHASECHK.TRANS64.TRYWAIT P0, [R0+URZ+0x68], R3 ;  /* 0x00006803000075a7 */ /* 0x00452400080011ff */
[----:B----4-:R-:W-:Y:S05]  /*bfa0*/  @!P0 NANOSLEEP.SYNCS 0x989680 ;  /* 0x009896800000895d */ /* 0x010fea0003900000 */
[----:B------:R-:W4:Y:S02]  /*bfb0*/  @!P0 SYNCS.PHASECHK.TRANS64 P0, [R0+URZ+0x68], R3 ;  /* 0x00006803000085a7 */ /* 0x000f2400080010ff */
[----:B----4-:R-:W-:Y:S05]  /*bfc0*/  @!P0 BRA `(.L_x_165) ;  /* 0xfffffffc00f08947 */ /* 0x010fea000383ffff */
[----:B------:R-:W-:Y:S05]  /*bfd0*/  BRA `(.L_x_84) ;  /* 0xffffff8400dc7947 */ /* 0x000fea000383ffff */
.L_x_88:
[----:B------:R-:W-:Y:S07]  /*bfe0*/  MOV R3, UR6 ;  /* 0x0000000600037c02 */ /* 0x000fee0008000f00 */
.L_x_166:
[----:B-1----:R1:W2:Y:S02]  /*bff0*/  SYNCS.PHASECHK.TRANS64.TRYWAIT P0, [R3+URZ+0x40], R12 ;  /* 0x0000400c030075a7 */ /* 0x0022a400080011ff */
[----:B--2---:R-:W-:Y:S05]  /*c000*/  @!P0 NANOSLEEP.SYNCS 0x989680 ;  /* 0x009896800000895d */ /* 0x004fea0003900000 */
[----:B------:R-:W2:Y:S02]  /*c010*/  @!P0 SYNCS.PHASECHK.TRANS64 P0, [R3+URZ+0x40], R12 ;  /* 0x0000400c030085a7 */ /* 0x000ea400080010ff */
[----:B--2---:R-:W-:Y:S05]  /*c020*/  @!P0 BRA `(.L_x_166) ;  /* 0xfffffffc00f08947 */ /* 0x004fea000383ffff */
[----:B------:R-:W-:Y:S05]  /*c030*/  BRA `(.L_x_167) ;  /* 0xffffff8800547947 */ /* 0x000fea000383ffff */
.L_x_89:
[----:B-1----:R-:W-:Y:S07]  /*c040*/  MOV R3, UR6 ;  /* 0x0000000600037c02 */ /* 0x002fee0008000f00 */
.L_x_168:
[----:B-1----:R1:W2:Y:S02]  /*c050*/  SYNCS.PHASECHK.TRANS64.TRYWAIT P0, [R3+URZ+0x48], R12 ;  /* 0x0000480c030075a7 */ /* 0x0022a400080011ff */
[----:B--2---:R-:W-:Y:S05]  /*c060*/  @!P0 NANOSLEEP.SYNCS 0x989680 ;  /* 0x009896800000895d */ /* 0x004fea0003900000 */
[----:B------:R-:W2:Y:S02]  /*c070*/  @!P0 SYNCS.PHASECHK.TRANS64 P0, [R3+URZ+0x48], R12 ;  /* 0x0000480c030085a7 */ /* 0x000ea400080010ff */
[----:B--2---:R-:W-:Y:S05]  /*c080*/  @!P0 BRA `(.L_x_168) ;  /* 0xfffffffc00f08947 */ /* 0x004fea000383ffff */
[----:B------:R-:W-:Y:S05]  /*c090*/  BRA `(.L_x_169) ;  /* 0xffffff8800907947 */ /* 0x000fea000383ffff */
.L_x_90:
[----:B-1----:R-:W-:Y:S07]  /*c0a0*/  MOV R3, UR6 ;  /* 0x0000000600037c02 */ /* 0x002fee0008000f00 */
.L_x_170:
[----:B-1----:R1:W2:Y:S02]  /*c0b0*/  SYNCS.PHASECHK.TRANS64.TRYWAIT P0, [R3+URZ+0x50], R12 ;  /* 0x0000500c030075a7 */ /* 0x0022a400080011ff */
[----:B--2---:R-:W-:Y:S05]  /*c0c0*/  @!P0 NANOSLEEP.SYNCS 0x989680 ;  /* 0x009896800000895d */ /* 0x004fea0003900000 */
[----:B------:R-:W2:Y:S02]  /*c0d0*/  @!P0 SYNCS.PHASECHK.TRANS64 P0, [R3+URZ+0x50], R12 ;  /* 0x0000500c030085a7 */ /* 0x000ea400080010ff */
[----:B--2---:R-:W-:Y:S05]  /*c0e0*/  @!P0 BRA `(.L_x_170) ;  /* 0xfffffffc00f08947 */ /* 0x004fea000383ffff */
[----:B------:R-:W-:Y:S05]  /*c0f0*/  BRA `(.L_x_171) ;  /* 0xffffff8800d87947 */ /* 0x000fea000383ffff */
.L_x_91:
[----:B------:R-:W-:Y:S07]  /*c100*/  MOV R3, UR6 ;  /* 0x0000000600037c02 */ /* 0x000fee0008000f00 */
.L_x_172:
[----:B-1----:R1:W2:Y:S02]  /*c110*/  SYNCS.PHASECHK.TRANS64.TRYWAIT P0, [R3+URZ+0x58], R12 ;  /* 0x0000580c030075a7 */ /* 0x0022a400080011ff */
[----:B--2---:R-:W-:Y:S05]  /*c120*/  @!P0 NANOSLEEP.SYNCS 0x989680 ;  /* 0x009896800000895d */ /* 0x004fea0003900000 */
[----:B------:R-:W2:Y:S02]  /*c130*/  @!P0 SYNCS.PHASECHK.TRANS64 P0, [R3+URZ+0x58], R12 ;  /* 0x0000580c030085a7 */ /* 0x000ea400080010ff */
[----:B--2---:R-:W-:Y:S05]  /*c140*/  @!P0 BRA `(.L_x_172) ;  /* 0xfffffffc00f08947 */ /* 0x004fea000383ffff */
[----:B------:R-:W-:Y:S05]  /*c150*/  BRA `(.L_x_173) ;  /* 0xffffff8c00607947 */ /* 0x000fea000383ffff */
.L_x_93:
[----:B------:R-:W-:-:S07]  /*c160*/  MOV R0, UR6 ;  /* 0x0000000600007c02 */ /* 0x000fce0008000f00 */
.L_x_174:
[----:B-1----:R1:W4:Y:S02]  /*c170*/  SYNCS.PHASECHK.TRANS64.TRYWAIT P0, [R0+URZ+0x40], R3 ;  /* 0x00004003000075a7 */ /* 0x00232400080011ff */
[----:B----4-:R-:W-:Y:S05]  /*c180*/  @!P0 NANOSLEEP.SYNCS 0x989680 ;  /* 0x009896800000895d */ /* 0x010fea0003900000 */
[----:B------:R-:W4:Y:S02]  /*c190*/  @!P0 SYNCS.PHASECHK.TRANS64 P0, [R0+URZ+0x40], R3 ;  /* 0x00004003000085a7 */ /* 0x000f2400080010ff */
[----:B----4-:R-:W-:Y:S05]  /*c1a0*/  @!P0 BRA `(.L_x_174) ;  /* 0xfffffffc00f08947 */ /* 0x010fea000383ffff */
[----:B------:R-:W-:Y:S05]  /*c1b0*/  BRA `(.L_x_175) ;  /* 0xffffff8c00d07947 */ /* 0x000fea000383ffff */
.L_x_94:
[----:B-1----:R-:W-:-:S07]  /*c1c0*/  MOV R0, UR6 ;  /* 0x0000000600007c02 */ /* 0x002fce0008000f00 */
.L_x_176:
[----:B-1----:R1:W4:Y:S02]  /*c1d0*/  SYNCS.PHASECHK.TRANS64.TRYWAIT P0, [R0+URZ+0x48], R3 ;  /* 0x00004803000075a7 */ /* 0x00232400080011ff */
[----:B----4-:R-:W-:Y:S05]  /*c1e0*/  @!P0 NANOSLEEP.SYNCS 0x989680 ;  /* 0x009896800000895d */ /* 0x010fea0003900000 */
[----:B------:R-:W4:Y:S02]  /*c1f0*/  @!P0 SYNCS.PHASECHK.TRANS64 P0, [R0+URZ+0x48], R3 ;  /* 0x00004803000085a7 */ /* 0x000f2400080010ff */
[----:B----4-:R-:W-:Y:S05]  /*c200*/  @!P0 BRA `(.L_x_176) ;  /* 0xfffffffc00f08947 */ /* 0x010fea000383ffff */
[----:B------:R-:W-:Y:S05]  /*c210*/  BRA `(.L_x_177) ;  /* 0xffffff8c00c07947 */ /* 0x000fea000383ffff */
.L_x_95:
[----:B-1----:R-:W-:-:S07]  /*c220*/  MOV R0, UR6 ;  /* 0x0000000600007c02 */ /* 0x002fce0008000f00 */
.L_x_178:
[----:B-1----:R1:W4:Y:S02]  /*c230*/  SYNCS.PHASECHK.TRANS64.TRYWAIT P0, [R0+URZ+0x50], R3 ;  /* 0x00005003000075a7 */ /* 0x00232400080011ff */
[----:B----4-:R-:W-:Y:S05]  /*c240*/  @!P0 NANOSLEEP.SYNCS 0x989680 ;  /* 0x009896800000895d */ /* 0x010fea0003900000 */
[----:B------:R-:W4:Y:S02]  /*c250*/  @!P0 SYNCS.PHASECHK.TRANS64 P0, [R0+URZ+0x50], R3 ;  /* 0x00005003000085a7 */ /* 0x000f2400080010ff */
[----:B----4-:R-:W-:Y:S05]  /*c260*/  @!P0 BRA `(.L_x_178) ;  /* 0xfffffffc00f08947 */ /* 0x010fea000383ffff */
[----:B------:R-:W-:Y:S05]  /*c270*/  BRA `(.L_x_179) ;  /* 0xffffff8c00b07947 */ /* 0x000fea000383ffff */
.L_x_97:
[----:B--2---:R2:W3:Y:S02]  /*c280*/  SYNCS.PHASECHK.TRANS64.TRYWAIT P0, [R0+URZ+0x70], R3 ;  /* 0x00007003000075a7 */ /* 0x0044e400080011ff */
[----:B---3--:R-:W-:Y:S05]  /*c290*/  @!P0 NANOSLEEP.SYNCS 0x989680 ;  /* 0x009896800000895d */ /* 0x008fea0003900000 */
[----:B------:R-:W3:Y:S02]  /*c2a0*/  @!P0 SYNCS.PHASECHK.TRANS64 P0, [R0+URZ+0x70], R3 ;  /* 0x00007003000085a7 */ /* 0x000ee400080010ff */
[----:B---3--:R-:W-:Y:S05]  /*c2b0*/  @!P0 BRA `(.L_x_97) ;  /* 0xfffffffc00f08947 */ /* 0x008fea000383ffff */
[----:B------:R-:W-:Y:S05]  /*c2c0*/  BRA `(.L_x_180) ;  /* 0xffffff9000787947 */ /* 0x000fea000383ffff */
.L_x_108:
[----:B-1----:R1:W3:Y:S02]  /*c2d0*/  SYNCS.PHASECHK.TRANS64.TRYWAIT P1, [R3+URZ+0x20], R0 ;  /* 0x00002000030075a7 */ /* 0x0022e400080211ff */
[----:B---3--:R-:W-:Y:S05]  /*c2e0*/  @!P1 NANOSLEEP.SYNCS 0x989680 ;  /* 0x009896800000995d */ /* 0x008fea0003900000 */
[----:B------:R-:W3:Y:S02]  /*c2f0*/  @!P1 SYNCS.PHASECHK.TRANS64 P1, [R3+URZ+0x20], R0 ;  /* 0x00002000030095a7 */ /* 0x000ee400080210ff */
[----:B---3--:R-:W-:Y:S05]  /*c300*/  @!P1 BRA `(.L_x_108) ;  /* 0xfffffffc00f09947 */ /* 0x008fea000383ffff */
[----:B------:R-:W-:Y:S05]  /*c310*/  BRA `(.L_x_107) ;  /* 0xffffff9c009c7947 */ /* 0x000fea000383ffff */
.L_x_110:
[----:B-1----:R1:W4:Y:S02]  /*c320*/  SYNCS.PHASECHK.TRANS64.TRYWAIT P0, [R191+URZ+0x90], R2 ;  /* 0x00009002bf0075a7 */ /* 0x00232400080011ff */
[----:B----4-:R-:W-:Y:S05]  /*c330*/  @!P0 NANOSLEEP.SYNCS 0x989680 ;  /* 0x009896800000895d */ /* 0x010fea0003900000 */
[----:B------:R-:W4:Y:S02]  /*c340*/  @!P0 SYNCS.PHASECHK.TRANS64 P0, [R191+URZ+0x90], R2 ;  /* 0x00009002bf0085a7 */ /* 0x000f2400080010ff */
[----:B----4-:R-:W-:Y:S05]  /*c350*/  @!P0 BRA `(.L_x_110) ;  /* 0xfffffffc00f08947 */ /* 0x010fea000383ffff */
[----:B------:R-:W-:Y:S05]  /*c360*/  BRA `(.L_x_109) ;  /* 0xffffff9c00f87947 */ /* 0x000fea000383ffff */
.L_x_119:
[----:B--2---:R2:W3:Y:S02]  /*c370*/  SYNCS.PHASECHK.TRANS64.TRYWAIT P0, [R206+URZ+0x20], R3 ;  /* 0x00002003ce0075a7 */ /* 0x0044e400080011ff */
[----:B---3--:R-:W-:Y:S05]  /*c380*/  @!P0 NANOSLEEP.SYNCS 0x989680 ;  /* 0x009896800000895d */ /* 0x008fea0003900000 */
[----:B------:R-:W3:Y:S02]  /*c390*/  @!P0 SYNCS.PHASECHK.TRANS64 P0, [R206+URZ+0x20], R3 ;  /* 0x00002003ce0085a7 */ /* 0x000ee400080010ff */
[----:B---3--:R-:W-:Y:S05]  /*c3a0*/  @!P0 BRA `(.L_x_119) ;  /* 0xfffffffc00f08947 */ /* 0x008fea000383ffff */
[----:B------:R-:W-:Y:S05]  /*c3b0*/  BRA `(.L_x_118) ;  /* 0xffffffb400047947 */ /* 0x000fea000383ffff */
.L_x_128:
[----:B--2---:R2:W3:Y:S02]  /*c3c0*/  SYNCS.PHASECHK.TRANS64.TRYWAIT P0, [R0+URZ+0x20], R7 ;  /* 0x00002007000075a7 */ /* 0x0044e400080011ff */
[----:B---3--:R-:W-:Y:S05]  /*c3d0*/  @!P0 NANOSLEEP.SYNCS 0x989680 ;  /* 0x009896800000895d */ /* 0x008fea0003900000 */
[----:B------:R-:W3:Y:S02]  /*c3e0*/  @!P0 SYNCS.PHASECHK.TRANS64 P0, [R0+URZ+0x20], R7 ;  /* 0x00002007000085a7 */ /* 0x000ee400080010ff */
[----:B---3--:R-:W-:Y:S05]  /*c3f0*/  @!P0 BRA `(.L_x_128) ;  /* 0xfffffffc00f08947 */ /* 0x008fea000383ffff */
[----:B------:R-:W-:Y:S05]  /*c400*/  BRA `(.L_x_127) ;  /* 0xffffffc8005c7947 */ /* 0x000fea000383ffff */
.L_x_137:
[----:B--2---:R2:W3:Y:S02]  /*c410*/  SYNCS.PHASECHK.TRANS64.TRYWAIT P0, [R0+URZ+0x20], R3 ;  /* 0x00002003000075a7 */ /* 0x0044e400080011ff */
[----:B---3--:R-:W-:Y:S05]  /*c420*/  @!P0 NANOSLEEP.SYNCS 0x989680 ;  /* 0x009896800000895d */ /* 0x008fea0003900000 */
[----:B------:R-:W3:Y:S02]  /*c430*/  @!P0 SYNCS.PHASECHK.TRANS64 P0, [R0+URZ+0x20], R3 ;  /* 0x00002003000085a7 */ /* 0x000ee400080010ff */
[----:B---3--:R-:W-:Y:S05]  /*c440*/  @!P0 BRA `(.L_x_137) ;  /* 0xfffffffc00f08947 */ /* 0x008fea000383ffff */
[----:B------:R-:W-:Y:S05]  /*c450*/  BRA `(.L_x_136) ;  /* 0xffffffdc00c07947 */ /* 0x000fea000383ffff */
        .weak           $__internal_0_$__cuda_sm10x_tcgen05_guardrail_trap_col_being_dealloced_not_returned_by_alloc
        .type           $__internal_0_$__cuda_sm10x_tcgen05_guardrail_trap_col_being_dealloced_not_returned_by_alloc,@function
        .size           $__internal_0_$__cuda_sm10x_tcgen05_guardrail_trap_col_being_dealloced_not_returned_by_alloc,($__internal_1_$__cuda_sm10x_tcgen05_guardrail_trap_phase_invalid_during_alloc - $__internal_0_$__cuda_sm10x_tcgen05_guardrail_trap_col_being_dealloced_not_returned_by_alloc)
$__internal_0_$__cuda_sm10x_tcgen05_guardrail_trap_col_being_dealloced_not_returned_by_alloc:
[----:B------:R-:W-:Y:S05]  /*c460*/  BPT.TRAP 0x1 ;  /* 0x000000040000795c */ /* 0x000fea0000300000 */
[----:B------:R-:W-:-:S04]  /*c470*/  HFMA2 R3, -RZ, RZ, 0, 0 ;  /* 0x00000000ff037431 */ /* 0x000fc800000001ff */
[----:B------:R-:W-:Y:S05]  /*c480*/  RET.REL.NODEC R2 `(_ZN7cutlass13device_kernelINS_4gemm6kernel13GemmUniversalIN4cute5tupleIJiiiiEEENS1_10collective13CollectiveMmaINS1_35MainloopSm100TmaUmmaWarpSpecializedILi2ELi2ELi2ENS5_IJNS4_1CILi2EEENSA_ILi1EEESC_EEEEENS5_IJNSA_ILi256EEESF_SF_EEENS_12float_e4m3_tENS5_IJlSC_lEEESH_SI_NS4_8TiledMMAINS4_8MMA_AtomIJNS4_10MMA_TraitsINS4_25SM100_MMA_F8F6F4_2x1SM_SSEJSH_SH_fSF_SF_NS4_17integral_constantINS4_4UMMA5MajorELSP_0EEESQ_NSN_INSO_7ScaleInELSR_0EEESS_EEEEEENS4_6LayoutINS5_IJSC_SC_SC_EEENS5_IJNSA_ILi0EEESX_SX_EEEEENS5_IJNS4_10UnderscoreES10_S10_EEEEENS4_18SM100_TMA_2SM_LOADENS4_14ComposedLayoutINS4_7SwizzleILi3ELi4ELi3EEENS4_18smem_ptr_flag_bitsILi8EEENSV_INS5_IJNSA_ILi8EEENSA_ILi128EEEEEENS5_IJS1A_SC_EEEEEEEvNS4_8identityES13_S1E_vS1F_EENS_8epilogue10collective18CollectiveEpilogueINS1H_23Sm100TmaWarpSpecializedILi4ELi2ELi64ELb0ELb0EEEJNS5_IJS1A_SF_SF_EEENS5_IJNSV_IS1A_SC_EENSV_INSA_ILi64EEESC_EEEEESH_SI_SH_SI_NS1H_6fusion15FusionCallbacksIS1L_NS1R_17LinearCombinationISH_fSH_fLNS_15FloatRoundStyleE2EEES1M_S1Q_JEEENS4_5SM1004TMEM4LOAD26SM100_TMEM_LOAD_32dp32b64xENS4_13SM90_TMA_LOADENS14_INS15_ILi2ELi4ELi3EEES18_NSV_INS5_IJS19_S1O_EEENS5_IJS1O_SC_EEEEEEENS4_39AutoVectorizingCopyWithAssumedAlignmentILi128EEENS4_14SM90_TMA_STOREES26_S28_S28_EEEvvEEEEvNT_6ParamsE) ;  /* 0xffffff3802dc7950 */ /* 0x000fea0003c3ffff */
        .weak           $__internal_1_$__cuda_sm10x_tcgen05_guardrail_trap_phase_invalid_during_alloc
        .type           $__internal_1_$__cuda_sm10x_tcgen05_guardrail_trap_phase_invalid_during_alloc,@function
        .size           $__internal_1_$__cuda_sm10x_tcgen05_guardrail_trap_phase_invalid_during_alloc,($__internal_2_$__cuda_sm10x_tcgen05_guardrail_trap_unallocated_columns_being_dealloced - $__internal_1_$__cuda_sm10x_tcgen05_guardrail_trap_phase_invalid_during_alloc)
$__internal_1_$__cuda_sm10x_tcgen05_guardrail_trap_phase_invalid_during_alloc:
[----:B------:R-:W-:Y:S05]  /*c490*/  BPT.TRAP 0x1 ;  /* 0x000000040000795c */ /* 0x000fea0000300000 */
[----:B------:R-:W-:-:S04]  /*c4a0*/  MOV R3, 0x0 ;  /* 0x0000000000037802 */ /* 0x000fc80000000f00 */
[----:B------:R-:W-:Y:S05]  /*c4b0*/  RET.REL.NODEC R2 `(_ZN7cutlass13device_kernelINS_4gemm6kernel13GemmUniversalIN4cute5tupleIJiiiiEEENS1_10collective13CollectiveMmaINS1_35MainloopSm100TmaUmmaWarpSpecializedILi2ELi2ELi2ENS5_IJNS4_1CILi2EEENSA_ILi1EEESC_EEEEENS5_IJNSA_ILi256EEESF_SF_EEENS_12float_e4m3_tENS5_IJlSC_lEEESH_SI_NS4_8TiledMMAINS4_8MMA_AtomIJNS4_10MMA_TraitsINS4_25SM100_MMA_F8F6F4_2x1SM_SSEJSH_SH_fSF_SF_NS4_17integral_constantINS4_4UMMA5MajorELSP_0EEESQ_NSN_INSO_7ScaleInELSR_0EEESS_EEEEEENS4_6LayoutINS5_IJSC_SC_SC_EEENS5_IJNSA_ILi0EEESX_SX_EEEEENS5_IJNS4_10UnderscoreES10_S10_EEEEENS4_18SM100_TMA_2SM_LOADENS4_14ComposedLayoutINS4_7SwizzleILi3ELi4ELi3EEENS4_18smem_ptr_flag_bitsILi8EEENSV_INS5_IJNSA_ILi8EEENSA_ILi128EEEEEENS5_IJS1A_SC_EEEEEEEvNS4_8identityES13_S1E_vS1F_EENS_8epilogue10collective18CollectiveEpilogueINS1H_23Sm100TmaWarpSpecializedILi4ELi2ELi64ELb0ELb0EEEJNS5_IJS1A_SF_SF_EEENS5_IJNSV_IS1A_SC_EENSV_INSA_ILi64EEESC_EEEEESH_SI_SH_SI_NS1H_6fusion15FusionCallbacksIS1L_NS1R_17LinearCombinationISH_fSH_fLNS_15FloatRoundStyleE2EEES1M_S1Q_JEEENS4_5SM1004TMEM4LOAD26SM100_TMEM_LOAD_32dp32b64xENS4_13SM90_TMA_LOADENS14_INS15_ILi2ELi4ELi3EEES18_NSV_INS5_IJS19_S1O_EEENS5_IJS1O_SC_EEEEEEENS4_39AutoVectorizingCopyWithAssumedAlignmentILi128EEENS4_14SM90_TMA_STOREES26_S28_S28_EEEvvEEEEvNT_6ParamsE) ;  /* 0xffffff3802d07950 */ /* 0x000fea0003c3ffff */
        .weak           $__internal_2_$__cuda_sm10x_tcgen05_guardrail_trap_unallocated_columns_being_dealloced
        .type           $__internal_2_$__cuda_sm10x_tcgen05_guardrail_trap_unallocated_columns_being_dealloced,@function
        .size           $__internal_2_$__cuda_sm10x_tcgen05_guardrail_trap_unallocated_columns_being_dealloced,(.L_x_182 - $__internal_2_$__cuda_sm10x_tcgen05_guardrail_trap_unallocated_columns_being_dealloced)
$__internal_2_$__cuda_sm10x_tcgen05_guardrail_trap_unallocated_columns_being_dealloced:
[----:B------:R-:W-:Y:S05]  /*c4c0*/  BPT.TRAP 0x1 ;  /* 0x000000040000795c */ /* 0x000fea0000300000 */
[----:B------:R-:W-:-:S04]  /*c4d0*/  HFMA2 R3, -RZ, RZ, 0, 0 ;  /* 0x00000000ff037431 */ /* 0x000fc800000001ff */
[----:B------:R-:W-:Y:S05]  /*c4e0*/  RET.REL.NODEC R2 `(_ZN7cutlass13device_kernelINS_4gemm6kernel13GemmUniversalIN4cute5tupleIJiiiiEEENS1_10collective13CollectiveMmaINS1_35MainloopSm100TmaUmmaWarpSpecializedILi2ELi2ELi2ENS5_IJNS4_1CILi2EEENSA_ILi1EEESC_EEEEENS5_IJNSA_ILi256EEESF_SF_EEENS_12float_e4m3_tENS5_IJlSC_lEEESH_SI_NS4_8TiledMMAINS4_8MMA_AtomIJNS4_10MMA_TraitsINS4_25SM100_MMA_F8F6F4_2x1SM_SSEJSH_SH_fSF_SF_NS4_17integral_constantINS4_4UMMA5MajorELSP_0EEESQ_NSN_INSO_7ScaleInELSR_0EEESS_EEEEEENS4_6LayoutINS5_IJSC_SC_SC_EEENS5_IJNSA_ILi0EEESX_SX_EEEEENS5_IJNS4_10UnderscoreES10_S10_EEEEENS4_18SM100_TMA_2SM_LOADENS4_14ComposedLayoutINS4_7SwizzleILi3ELi4ELi3EEENS4_18smem_ptr_flag_bitsILi8EEENSV_INS5_IJNSA_ILi8EEENSA_ILi128EEEEEENS5_IJS1A_SC_EEEEEEEvNS4_8identityES13_S1E_vS1F_EENS_8epilogue10collective18CollectiveEpilogueINS1H_23Sm100TmaWarpSpecializedILi4ELi2ELi64ELb0ELb0EEEJNS5_IJS1A_SF_SF_EEENS5_IJNSV_IS1A_SC_EENSV_INSA_ILi64EEESC_EEEEESH_SI_SH_SI_NS1H_6fusion15FusionCallbacksIS1L_NS1R_17LinearCombinationISH_fSH_fLNS_15FloatRoundStyleE2EEES1M_S1Q_JEEENS4_5SM1004TMEM4LOAD26SM100_TMEM_LOAD_32dp32b64xENS4_13SM90_TMA_LOADENS14_INS15_ILi2ELi4ELi3EEES18_NSV_INS5_IJS19_S1O_EEENS5_IJS1O_SC_EEEEEEENS4_39AutoVectorizingCopyWithAssumedAlignmentILi128EEENS4_14SM90_TMA_STOREES26_S28_S28_EEEvvEEEEvNT_6ParamsE) ;  /* 0xffffff3802c47950 */ /* 0x000fea0003c3ffff */
.L_x_181:
[----:B------:R-:W-:-:S00]  /*c4f0*/  BRA `(.L_x_181) ;  /* 0xfffffffc00fc7947 */ /* 0x000fc0000383ffff */
[----:B------:R-:W-:-:S00]  /*c500*/  NOP ;  /* 0x0000000000007918 */ /* 0x000fc00000000000 */
[----:B------:R-:W-:-:S00]  /*c510*/  NOP ;  /* 0x0000000000007918 */ /* 0x000fc00000000000 */
[----:B------:R-:W-:-:S00]  /*c520*/  NOP ;  /* 0x0000000000007918 */ /* 0x000fc00000000000 */
[----:B------:R-:W-:-:S00]  /*c530*/  NOP ;  /* 0x0000000000007918 */ /* 0x000fc00000000000 */
[----:B------:R-:W-:-:S00]  /*c540*/  NOP ;  /* 0x0000000000007918 */ /* 0x000fc00000000000 */
[----:B------:R-:W-:-:S00]  /*c550*/  NOP ;  /* 0x0000000000007918 */ /* 0x000fc00000000000 */
[----:B------:R-:W-:-:S00]  /*c560*/  NOP ;  /* 0x0000000000007918 */ /* 0x000fc00000000000 */
[----:B------:R-:W-:-:S00]  /*c570*/  NOP ;  /* 0x0000000000007918 */ /* 0x000fc00000000000 */
.L_x_182:


//--------------------- .nv.global.init           --------------------------
	.section	.nv.global.init,"aw",@progbits
.nv.global.init:
	.type		$str$27,@object
	.size		$str$27,($str$28 - $str$27)
$str$27:
        /*0000*/ 	.byte	0x28, 0x61, 0x64, 0x64, 0x72, 0x65, 0x73, 0x73, 0x20, 0x26, 0x20, 0x6d, 0x61, 0x73, 0x6b, 0x29
        /*0010*/ 	.byte	0x20, 0x3d, 0x3d, 0x20, 0x30, 0x00
	.type		$str$28,@object
	.size		$str$28,($str$26 - $str$28)
$str$28:
        /*0016*/ 	.byte	0x2f, 0x74, 0x6d, 0x70, 0x2f, 0x63, 0x75, 0x74, 0x6c, 0x61, 0x73, 0x73, 0x5f, 0x73, 0x77, 0x65
        /*0026*/ 	.byte	0x65, 0x70, 0x5f, 0x73, 0x72, 0x63, 0x2f, 0x69, 0x6e, 0x63, 0x6c, 0x75, 0x64, 0x65, 0x2f, 0x63
        /*0036*/ 	.byte	0x75, 0x74, 0x65, 0x2f, 0x70, 0x6f, 0x69, 0x6e, 0x74, 0x65, 0x72, 0x5f, 0x66, 0x6c, 0x61, 0x67
        /*0046*/ 	.byte	0x67, 0x65, 0x64, 0x2e, 0x68, 0x70, 0x70, 0x00
	.type		$str$26,@object
	.size		$str$26,($str$25 - $str$26)
$str$26:
        /*004e*/ 	.byte	0x2f, 0x74, 0x6d, 0x70, 0x2f, 0x63, 0x75, 0x74, 0x6c, 0x61, 0x73, 0x73, 0x5f, 0x73, 0x77, 0x65
        /*005e*/ 	.byte	0x65, 0x70, 0x5f, 0x73, 0x72, 0x63, 0x2f, 0x69, 0x6e, 0x63, 0x6c, 0x75, 0x64, 0x65, 0x2f, 0x63
        /*006e*/ 	.byte	0x75, 0x74, 0x65, 0x2f, 0x61, 0x74, 0x6f, 0x6d, 0x2f, 0x63, 0x6f, 0x70, 0x79, 0x5f, 0x74, 0x72
        /*007e*/ 	.byte	0x61, 0x69, 0x74, 0x73, 0x5f, 0x73, 0x6d, 0x31, 0x30, 0x30, 0x2e, 0x68, 0x70, 0x70, 0x00
	.type		$str$25,@object
	.size		$str$25,(__unnamed_1 - $str$25)
$str$25:
        /*008d*/ 	.byte	0x28, 0x28, 0x75, 0x69, 0x6e, 0x74, 0x33, 0x32, 0x5f, 0x74, 0x28, 0x74, 0x68, 0x72, 0x65, 0x61
        /*009d*/ 	.byte	0x64, 0x49, 0x64, 0x78, 0x2e, 0x78, 0x29, 0x20, 0x2f, 0x20, 0x33, 0x32, 0x29, 0x20, 0x25, 0x20
        /*00ad*/ 	.byte	0x34, 0x29, 0x20, 0x3d, 0x3d, 0x20, 0x28, 0x28, 0x28, 0x74, 0x6d, 0x65, 0x6d, 0x5f, 0x61, 0x64
        /*00bd*/ 	.byte	0x64, 0x72, 0x20, 0x3e, 0x3e, 0x20, 0x31, 0x36, 0x29, 0x20, 0x2f, 0x20, 0x33, 0x32, 0x29, 0x20
        /*00cd*/ 	.byte	0x25, 0x20, 0x34, 0x29, 0x00
	.type		__unnamed_1,@object
	.size		__unnamed_1,(__unnamed_2 - __unnamed_1)
__unnamed_1:
        /*00d2*/ 	.byte	0x61, 0x75, 0x74, 0x6f, 0x20, 0x63, 0x75, 0x74, 0x65, 0x3a, 0x3a, 0x61, 0x73, 0x5f, 0x70, 0x6f
        /* <DEDUP_REMOVED lines=24> */
        /*0262*/ 	.byte	0x43, 0x3c, 0x38, 0x31, 0x39, 0x32, 0x3e, 0x3e, 0x3e, 0x3e, 0x5d, 0x00
	.type		__unnamed_2,@object
	.size		__unnamed_2,(__unnamed_3 - __unnamed_2)
__unnamed_2:
        /* <DEDUP_REMOVED lines=26> */
	.type		__unnamed_3,@object
	.size		__unnamed_3,(.L_3 - __unnamed_3)
__unnamed_3:
        /* <DEDUP_REMOVED lines=42> */
        /*06aa*/ 	.byte	0x3e, 0x3e, 0x3e, 0x3e, 0x5d, 0x00
.L_3:


//--------------------- .nv.shared._ZN7cutlass13device_kernelINS_4gemm6kernel13GemmUniversalIN4cute5tupleIJiiiiEEENS1_10collective13CollectiveMmaINS1_35MainloopSm100TmaUmmaWarpSpecializedILi2ELi2ELi2ENS5_IJNS4_1CILi2EEENSA_ILi1EEESC_EEEEENS5_IJNSA_ILi256EEESF_SF_EEENS_12float_e4m3_tENS5_IJlSC_lEEESH_SI_NS4_8TiledMMAINS4_8MMA_AtomIJNS4_10MMA_TraitsINS4_25SM100_MMA_F8F6F4_2x1SM_SSEJSH_SH_fSF_SF_NS4_17integral_constantINS4_4UMMA5MajorELSP_0EEESQ_NSN_INSO_7ScaleInELSR_0EEESS_EEEEEENS4_6LayoutINS5_IJSC_SC_SC_EEENS5_IJNSA_ILi0EEESX_SX_EEEEENS5_IJNS4_10UnderscoreES10_S10_EEEEENS4_18SM100_TMA_2SM_LOADENS4_14ComposedLayoutINS4_7SwizzleILi3ELi4ELi3EEENS4_18smem_ptr_flag_bitsILi8EEENSV_INS5_IJNSA_ILi8EEENSA_ILi128EEEEEENS5_IJS1A_SC_EEEEEEEvNS4_8identityES13_S1E_vS1F_EENS_8epilogue10collective18CollectiveEpilogueINS1H_23Sm100TmaWarpSpecializedILi4ELi2ELi64ELb0ELb0EEEJNS5_IJS1A_SF_SF_EEENS5_IJNSV_IS1A_SC_EENSV_INSA_ILi64EEESC_EEEEESH_SI_SH_SI_NS1H_6fusion15FusionCallbacksIS1L_NS1R_17LinearCombinationISH_fSH_fLNS_15FloatRoundStyleE2EEES1M_S1Q_JEEENS4_5SM1004TMEM4LOAD26SM100_TMEM_LOAD_32dp32b64xENS4_13SM90_TMA_LOADENS14_INS15_ILi2ELi4ELi3EEES18_NSV_INS5_IJS19_S1O_EEENS5_IJS1O_SC_EEEEEEENS4_39AutoVectorizingCopyWithAssumedAlignmentILi128EEENS4_14SM90_TMA_STOREES26_S28_S28_EEEvvEEEEvNT_6ParamsE --------------------------
	.section	.nv.shared._ZN7cutlass13device_kernelINS_4gemm6kernel13GemmUniversalIN4cute5tupleIJiiiiEEENS1_10collective13CollectiveMmaINS1_35MainloopSm100TmaUmmaWarpSpecializedILi2ELi2ELi2ENS5_IJNS4_1CILi2EEENSA_ILi1EEESC_EEEEENS5_IJNSA_ILi256EEESF_SF_EEENS_12float_e4m3_tENS5_IJlSC_lEEESH_SI_NS4_8TiledMMAINS4_8MMA_AtomIJNS4_10MMA_TraitsINS4_25SM100_MMA_F8F6F4_2x1SM_SSEJSH_SH_fSF_SF_NS4_17integral_constantINS4_4UMMA5MajorELSP_0EEESQ_NSN_INSO_7ScaleInELSR_0EEESS_EEEEEENS4_6LayoutINS5_IJSC_SC_SC_EEENS5_IJNSA_ILi0EEESX_SX_EEEEENS5_IJNS4_10UnderscoreES10_S10_EEEEENS4_18SM100_TMA_2SM_LOADENS4_14ComposedLayoutINS4_7SwizzleILi3ELi4ELi3EEENS4_18smem_ptr_flag_bitsILi8EEENSV_INS5_IJNSA_ILi8EEENSA_ILi128EEEEEENS5_IJS1A_SC_EEEEEEEvNS4_8identityES13_S1E_vS1F_EENS_8epilogue10collective18CollectiveEpilogueINS1H_23Sm100TmaWarpSpecializedILi4ELi2ELi64ELb0ELb0EEEJNS5_IJS1A_SF_SF_EEENS5_IJNSV_IS1A_SC_EENSV_INSA_ILi64EEESC_EEEEESH_SI_SH_SI_NS1H_6fusion15FusionCallbacksIS1L_NS1R_17LinearCombinationISH_fSH_fLNS_15FloatRoundStyleE2EEES1M_S1Q_JEEENS4_5SM1004TMEM4LOAD26SM100_TMEM_LOAD_32dp32b64xENS4_13SM90_TMA_LOADENS14_INS15_ILi2ELi4ELi3EEES18_NSV_INS5_IJS19_S1O_EEENS5_IJS1O_SC_EEEEEEENS4_39AutoVectorizingCopyWithAssumedAlignmentILi128EEENS4_14SM90_TMA_STOREES26_S28_S28_EEEvvEEEEvNT_6ParamsE,"aw",@nobits
	.sectionflags	@""
	.align	16
	.zero		1024


//--------------------- .nv.shared.reserved.0     --------------------------
	.section	.nv.shared.reserved.0,"aw",@nobits
	.weak		__nv_reservedSMEM_offset_0_alias
	.size		__nv_reservedSMEM_offset_0_alias, 0, 64
	.other		__nv_reservedSMEM_offset_0_alias,@"STO_CUDA_RESERVED_SHARED STV_DEFAULT"
__nv_reservedSMEM_offset_0_alias:
	.zero		0
.nv.shared.reserved.0:
	.zero		64
	.weak		__nv_reservedSMEM_tcgen05_partition
	.type		__nv_reservedSMEM_tcgen05_partition,@object
	.size		__nv_reservedSMEM_tcgen05_partition,(.L_0 - __nv_reservedSMEM_tcgen05_partition)
__nv_reservedSMEM_tcgen05_partition:
	.zero		32
.L_0:


//--------------------- .nv.global                --------------------------
	.section	.nv.global,"aw",@nobits
.nv.global:
	.type		_ZN40_INTERNAL_90eea9f7_4_k_cu_fbd76409_259004cute1_E,@object
	.size		_ZN40_INTERNAL_90eea9f7_4_k_cu_fbd76409_259004cute1_E,(_ZN40_INTERNAL_90eea9f7_4_k_cu_fbd76409_259004cuda3std3__45__cpo6cbeginE - _ZN40_INTERNAL_90eea9f7_4_k_cu_fbd76409_259004cute1_E)
_ZN40_INTERNAL_90eea9f7_4_k_cu_fbd76409_259004cute1_E:
	.zero		1
	.type		_ZN40_INTERNAL_90eea9f7_4_k_cu_fbd76409_259004cuda3std3__45__cpo6cbeginE,@object
	.size		_ZN40_INTERNAL_90eea9f7_4_k_cu_fbd76409_259004cuda3std3__45__cpo6cbeginE,(_ZN40_INTERNAL_90eea9f7_4_k_cu_fbd76409_259004cuda3std3__48in_placeE - _ZN40_INTERNAL_90eea9f7_4_k_cu_fbd76409_259004cuda3std3__45__cpo6cbeginE)
_ZN40_INTERNAL_90eea9f7_4_k_cu_fbd76409_259004cuda3std3__45__cpo6cbeginE:
	.zero		1
	.type		_ZN40_INTERNAL_90eea9f7_4_k_cu_fbd76409_259004cuda3std3__48in_placeE,@object
	.size		_ZN40_INTERNAL_90eea9f7_4_k_cu_fbd76409_259004cuda3std3__48in_placeE,(_ZN40_INTERNAL_90eea9f7_4_k_cu_fbd76409_259004cuda3std6ranges3__45__cpo9iter_moveE - _ZN40_INTERNAL_90eea9f7_4_k_cu_fbd76409_259004cuda3std3__48in_placeE)
_ZN40_INTERNAL_90eea9f7_4_k_cu_fbd76409_259004cuda3std3__48in_placeE:
	.zero		1
	.type		_ZN40_INTERNAL_90eea9f7_4_k_cu_fbd76409_259004cuda3std6ranges3__45__cpo9iter_moveE,@object
	.size		_ZN40_INTERNAL_90eea9f7_4_k_cu_fbd76409_259004cuda3std6ranges3__45__cpo9iter_moveE,(_ZN40_INTERNAL_90eea9f7_4_k_cu_fbd76409_259004cuda3std3__45__cpo5beginE - _ZN40_INTERNAL_90eea9f7_4_k_cu_fbd76409_259004cuda3std6ranges3__45__cpo9iter_moveE)
_ZN40_INTERNAL_90eea9f7_4_k_cu_fbd76409_259004cuda3std6ranges3__45__cpo9iter_moveE:
	.zero		1
	.type		_ZN40_INTERNAL_90eea9f7_4_k_cu_fbd76409_259004cuda3std3__45__cpo5beginE,@object
	.size		_ZN40_INTERNAL_90eea9f7_4_k_cu_fbd76409_259004cuda3std3__45__cpo5beginE,(_ZN40_INTERNAL_90eea9f7_4_k_cu_fbd76409_259004cuda3std3__442_GLOBAL__N__90eea9f7_4_k_cu_fbd76409_259006ignoreE - _ZN40_INTERNAL_90eea9f7_4_k_cu_fbd76409_259004cuda3std3__45__cpo5beginE)
_ZN40_INTERNAL_90eea9f7_4_k_cu_fbd76409_259004cuda3std3__45__cpo5beginE:
	.zero		1
	.type		_ZN40_INTERNAL_90eea9f7_4_k_cu_fbd76409_259004cuda3std3__442_GLOBAL__N__90eea9f7_4_k_cu_fbd76409_259006ignoreE,@object
	.size		_ZN40_INTERNAL_90eea9f7_4_k_cu_fbd76409_259004cuda3std3__442_GLOBAL__N__90eea9f7_4_k_cu_fbd76409_259006ignoreE,(_ZN40_INTERNAL_90eea9f7_4_k_cu_fbd76409_259004cute7productE - _ZN40_INTERNAL_90eea9f7_4_k_cu_fbd76409_259004cuda3std3__442_GLOBAL__N__90eea9f7_4_k_cu_fbd76409_259006ignoreE)
_ZN40_INTERNAL_90eea9f7_4_k_cu_fbd76409_259004cuda3std3__442_GLOBAL__N__90eea9f7_4_k_cu_fbd76409_259006ignoreE:
	.zero		1
	.type		_ZN40_INTERNAL_90eea9f7_4_k_cu_fbd76409_259004cute7productE,@object
	.size		_ZN40_INTERNAL_90eea9f7_4_k_cu_fbd76409_259004cute7productE,(_ZN40_INTERNAL_90eea9f7_4_k_cu_fbd76409_259004cuda3std3__45__cpo3endE - _ZN40_INTERNAL_90eea9f7_4_k_cu_fbd76409_259004cute7productE)
_ZN40_INTERNAL_90eea9f7_4_k_cu_fbd76409_259004cute7productE:
	.zero		1
	.type		_ZN40_INTERNAL_90eea9f7_4_k_cu_fbd76409_259004cuda3std3__45__cpo3endE,@object
	.size		_ZN40_INTERNAL_90eea9f7_4_k_cu_fbd76409_259004cuda3std3__45__cpo3endE,(_ZN40_INTERNAL_90eea9f7_4_k_cu_fbd76409_259004cuda3std3__419piecewise_constructE - _ZN40_INTERNAL_90eea9f7_4_k_cu_fbd76409_259004cuda3std3__45__cpo3endE)
_ZN40_INTERNAL_90eea9f7_4_k_cu_fbd76409_259004cuda3std3__45__cpo3endE:
	.zero		1
	.type		_ZN40_INTERNAL_90eea9f7_4_k_cu_fbd76409_259004cuda3std3__419piecewise_constructE,@object
	.size		_ZN40_INTERNAL_90eea9f7_4_k_cu_fbd76409_259004cuda3std3__419piecewise_constructE,(_ZN40_INTERNAL_90eea9f7_4_k_cu_fbd76409_259004cuda3std3__45__cpo4cendE - _ZN40_INTERNAL_90eea9f7_4_k_cu_fbd76409_259004cuda3std3__419piecewise_constructE)
_ZN40_INTERNAL_90eea9f7_4_k_cu_fbd76409_259004cuda3std3__419piecewise_constructE:
	.zero		1
	.type		_ZN40_INTERNAL_90eea9f7_4_k_cu_fbd76409_259004cuda3std3__45__cpo4cendE,@object
	.size		_ZN40_INTERNAL_90eea9f7_4_k_cu_fbd76409_259004cuda3std3__45__cpo4cendE,(_ZN40_INTERNAL_90eea9f7_4_k_cu_fbd76409_259004cuda3std6ranges3__45__cpo4swapE - _ZN40_INTERNAL_90eea9f7_4_k_cu_fbd76409_259004cuda3std3__45__cpo4cendE)
_ZN40_INTERNAL_90eea9f7_4_k_cu_fbd76409_259004cuda3std3__45__cpo4cendE:
	.zero		1
	.type		_ZN40_INTERNAL_90eea9f7_4_k_cu_fbd76409_259004cuda3std6ranges3__45__cpo4swapE,@object
	.size		_ZN40_INTERNAL_90eea9f7_4_k_cu_fbd76409_259004cuda3std6ranges3__45__cpo4swapE,(.L_11 - _ZN40_INTERNAL_90eea9f7_4_k_cu_fbd76409_259004cuda3std6ranges3__45__cpo4swapE)
_ZN40_INTERNAL_90eea9f7_4_k_cu_fbd76409_259004cuda3std6ranges3__45__cpo4swapE:
	.zero		1
.L_11:


//--------------------- .nv.constant0._ZN7cutlass13device_kernelINS_4gemm6kernel13GemmUniversalIN4cute5tupleIJiiiiEEENS1_10collective13CollectiveMmaINS1_35MainloopSm100TmaUmmaWarpSpecializedILi2ELi2ELi2ENS5_IJNS4_1CILi2EEENSA_ILi1EEESC_EEEEENS5_IJNSA_ILi256EEESF_SF_EEENS_12float_e4m3_tENS5_IJlSC_lEEESH_SI_NS4_8TiledMMAINS4_8MMA_AtomIJNS4_10MMA_TraitsINS4_25SM100_MMA_F8F6F4_2x1SM_SSEJSH_SH_fSF_SF_NS4_17integral_constantINS4_4UMMA5MajorELSP_0EEESQ_NSN_INSO_7ScaleInELSR_0EEESS_EEEEEENS4_6LayoutINS5_IJSC_SC_SC_EEENS5_IJNSA_ILi0EEESX_SX_EEEEENS5_IJNS4_10UnderscoreES10_S10_EEEEENS4_18SM100_TMA_2SM_LOADENS4_14ComposedLayoutINS4_7SwizzleILi3ELi4ELi3EEENS4_18smem_ptr_flag_bitsILi8EEENSV_INS5_IJNSA_ILi8EEENSA_ILi128EEEEEENS5_IJS1A_SC_EEEEEEEvNS4_8identityES13_S1E_vS1F_EENS_8epilogue10collective18CollectiveEpilogueINS1H_23Sm100TmaWarpSpecializedILi4ELi2ELi64ELb0ELb0EEEJNS5_IJS1A_SF_SF_EEENS5_IJNSV_IS1A_SC_EENSV_INSA_ILi64EEESC_EEEEESH_SI_SH_SI_NS1H_6fusion15FusionCallbacksIS1L_NS1R_17LinearCombinationISH_fSH_fLNS_15FloatRoundStyleE2EEES1M_S1Q_JEEENS4_5SM1004TMEM4LOAD26SM100_TMEM_LOAD_32dp32b64xENS4_13SM90_TMA_LOADENS14_INS15_ILi2ELi4ELi3EEES18_NSV_INS5_IJS19_S1O_EEENS5_IJS1O_SC_EEEEEEENS4_39AutoVectorizingCopyWithAssumedAlignmentILi128EEENS4_14SM90_TMA_STOREES26_S28_S28_EEEvvEEEEvNT_6ParamsE --------------------------
	.section	.nv.constant0._ZN7cutlass13device_kernelINS_4gemm6kernel13GemmUniversalIN4cute5tupleIJiiiiEEENS1_10collective13CollectiveMmaINS1_35MainloopSm100TmaUmmaWarpSpecializedILi2ELi2ELi2ENS5_IJNS4_1CILi2EEENSA_ILi1EEESC_EEEEENS5_IJNSA_ILi256EEESF_SF_EEENS_12float_e4m3_tENS5_IJlSC_lEEESH_SI_NS4_8TiledMMAINS4_8MMA_AtomIJNS4_10MMA_TraitsINS4_25SM100_MMA_F8F6F4_2x1SM_SSEJSH_SH_fSF_SF_NS4_17integral_constantINS4_4UMMA5MajorELSP_0EEESQ_NSN_INSO_7ScaleInELSR_0EEESS_EEEEEENS4_6LayoutINS5_IJSC_SC_SC_EEENS5_IJNSA_ILi0EEESX_SX_EEEEENS5_IJNS4_10UnderscoreES10_S10_EEEEENS4_18SM100_TMA_2SM_LOADENS4_14ComposedLayoutINS4_7SwizzleILi3ELi4ELi3EEENS4_18smem_ptr_flag_bitsILi8EEENSV_INS5_IJNSA_ILi8EEENSA_ILi128EEEEEENS5_IJS1A_SC_EEEEEEEvNS4_8identityES13_S1E_vS1F_EENS_8epilogue10collective18CollectiveEpilogueINS1H_23Sm100TmaWarpSpecializedILi4ELi2ELi64ELb0ELb0EEEJNS5_IJS1A_SF_SF_EEENS5_IJNSV_IS1A_SC_EENSV_INSA_ILi64EEESC_EEEEESH_SI_SH_SI_NS1H_6fusion15FusionCallbacksIS1L_NS1R_17LinearCombinationISH_fSH_fLNS_15FloatRoundStyleE2EEES1M_S1Q_JEEENS4_5SM1004TMEM4LOAD26SM100_TMEM_LOAD_32dp32b64xENS4_13SM90_TMA_LOADENS14_INS15_ILi2ELi4ELi3EEES18_NSV_INS5_IJS19_S1O_EEENS5_IJS1O_SC_EEEEEEENS4_39AutoVectorizingCopyWithAssumedAlignmentILi128EEENS4_14SM90_TMA_STOREES26_S28_S28_EEEvvEEEEvNT_6ParamsE,"a",@progbits
	.sectionflags	@""
	.align	4
.nv.constant0._ZN7cutlass13device_kernelINS_4gemm6kernel13GemmUniversalIN4cute5tupleIJiiiiEEENS1_10collective13CollectiveMmaINS1_35MainloopSm100TmaUmmaWarpSpecializedILi2ELi2ELi2ENS5_IJNS4_1CILi2EEENSA_ILi1EEESC_EEEEENS5_IJNSA_ILi256EEESF_SF_EEENS_12float_e4m3_tENS5_IJlSC_lEEESH_SI_NS4_8TiledMMAINS4_8MMA_AtomIJNS4_10MMA_TraitsINS4_25SM100_MMA_F8F6F4_2x1SM_SSEJSH_SH_fSF_SF_NS4_17integral_constantINS4_4UMMA5MajorELSP_0EEESQ_NSN_INSO_7ScaleInELSR_0EEESS_EEEEEENS4_6LayoutINS5_IJSC_SC_SC_EEENS5_IJNSA_ILi0EEESX_SX_EEEEENS5_IJNS4_10UnderscoreES10_S10_EEEEENS4_18SM100_TMA_2SM_LOADENS4_14ComposedLayoutINS4_7SwizzleILi3ELi4ELi3EEENS4_18smem_ptr_flag_bitsILi8EEENSV_INS5_IJNSA_ILi8EEENSA_ILi128EEEEEENS5_IJS1A_SC_EEEEEEEvNS4_8identityES13_S1E_vS1F_EENS_8epilogue10collective18CollectiveEpilogueINS1H_23Sm100TmaWarpSpecializedILi4ELi2ELi64ELb0ELb0EEEJNS5_IJS1A_SF_SF_EEENS5_IJNSV_IS1A_SC_EENSV_INSA_ILi64EEESC_EEEEESH_SI_SH_SI_NS1H_6fusion15FusionCallbacksIS1L_NS1R_17LinearCombinationISH_fSH_fLNS_15FloatRoundStyleE2EEES1M_S1Q_JEEENS4_5SM1004TMEM4LOAD26SM100_TMEM_LOAD_32dp32b64xENS4_13SM90_TMA_LOADENS14_INS15_ILi2ELi4ELi3EEES18_NSV_INS5_IJS19_S1O_EEENS5_IJS1O_SC_EEEEEEENS4_39AutoVectorizingCopyWithAssumedAlignmentILi128EEENS4_14SM90_TMA_STOREES26_S28_S28_EEEvvEEEEvNT_6ParamsE:
	.zero		2944


//--------------------- SYMBOLS --------------------------

	.type		.nv.reservedSmem.offset0,@object
	.size		.nv.reservedSmem.offset0,0x4
	.type		.nv.reservedSmem.cap,@object
	.size		.nv.reservedSmem.cap,0x4
	.type		__assertfail,@function
